//
// Generated by NVIDIA NVVM Compiler
//
// Compiler Build ID: CL-36424714
// Cuda compilation tools, release 13.0, V13.0.88
// Based on NVVM 20.0.0
//

.version 9.0
.target sm_100
.address_size 64

	// .globl	_Z9bbpKernelP2sJy
.global .align 8 .u64 baseSystem = 16;
.global .align 4 .u32 baseExpOf2 = 4;
.global .align 4 .u32 typeSize = 63;
.global .align 4 .u32 int64Size = 63;
.global .align 8 .u64 int64ModCond = 1073741824;
.global .align 8 .u64 int64MaxBit = -9223372036854775808;
.global .align 4 .u32 printOnce;

.visible .entry _Z9bbpKernelP2sJy(
	.param .u64 .ptr .align 1 _Z9bbpKernelP2sJy_param_0,
	.param .u64 _Z9bbpKernelP2sJy_param_1
)
{
	.reg .pred 	%p<93>;
	.reg .b32 	%r<113>;
	.reg .b64 	%rd<222>;
	.reg .b64 	%fd<63>;

	mov.u32 	%r25, %ntid.x;
	mov.u32 	%r26, %tid.x;
	mov.u32 	%r27, %ctaid.x;
	mad.lo.s32 	%r28, %r25, %r27, %r26;
	cvt.u64.u32 	%rd1, %r28;
	mov.b64 	%rd182, 1;
	ld.param.u64 	%rd178, [_Z9bbpKernelP2sJy_param_1];
$L__BB0_1:
	mov.u64 	%rd184, %rd182;
	setp.le.u64 	%p13, %rd184, %rd178;
	shl.b64 	%rd182, %rd184, 1;
	@%p13 bra 	$L__BB0_1;
	ld.param.u64 	%rd179, [_Z9bbpKernelP2sJy_param_1];
	setp.lt.u64 	%p14, %rd179, %rd1;
	mov.f64 	%fd59, 0d0000000000000000;
	mov.f64 	%fd60, %fd59;
	mov.f64 	%fd61, %fd59;
	mov.f64 	%fd62, %fd59;
	@%p14 bra 	$L__BB0_91;
	mov.f64 	%fd62, 0d0000000000000000;
	ld.param.u64 	%rd180, [_Z9bbpKernelP2sJy_param_1];
	mov.u64 	%rd183, %rd1;
	mov.f64 	%fd61, %fd62;
	mov.f64 	%fd60, %fd62;
	mov.f64 	%fd59, %fd62;
$L__BB0_4:
	sub.s64 	%rd6, %rd180, %rd183;
	mov.u64 	%rd185, %rd184;
$L__BB0_5:
	mov.u64 	%rd184, %rd185;
	setp.gt.u64 	%p15, %rd184, %rd6;
	shr.u64 	%rd185, %rd184, 1;
	@%p15 bra 	$L__BB0_5;
	shl.b64 	%rd98, %rd183, 3;
	or.b64  	%rd9, %rd98, 1;
	setp.lt.u64 	%p16, %rd184, 2;
	mov.f64 	%fd55, 0d4030000000000000;
	mov.b64 	%rd188, 16;
	mov.u64 	%rd186, %rd184;
	@%p16 bra 	$L__BB0_27;
$L__BB0_7:
	setp.lt.u64 	%p17, %rd188, 1073741824;
	@%p17 bra 	$L__BB0_11;
	or.b64  	%rd99, %rd188, %rd9;
	and.b64  	%rd100, %rd99, -4294967296;
	setp.ne.s64 	%p18, %rd100, 0;
	@%p18 bra 	$L__BB0_10;
	cvt.u32.u64 	%r29, %rd9;
	cvt.u32.u64 	%r30, %rd188;
	rem.u32 	%r31, %r30, %r29;
	cvt.u64.u32 	%rd188, %r31;
	bra.uni 	$L__BB0_11;
$L__BB0_10:
	rem.u64 	%rd188, %rd188, %rd9;
$L__BB0_11:
	setp.eq.s64 	%p19, %rd188, 0;
	mov.b64 	%rd189, 0;
	@%p19 bra 	$L__BB0_15;
	and.b64  	%rd103, %rd188, -2147483648;
	setp.eq.s64 	%p20, %rd103, 2147483648;
	mov.b64 	%rd189, 2147483648;
	@%p20 bra 	$L__BB0_15;
	setp.gt.u64 	%p89, %rd188, 2147483647;
	mov.b32 	%r103, 31;
	mov.b32 	%r102, 0;
	mov.b32 	%r101, 63;
$L__BB0_14:
	add.s32 	%r35, %r103, 1;
	add.s32 	%r36, %r103, -1;
	selp.b32 	%r102, %r35, %r102, %p89;
	selp.b32 	%r101, %r101, %r36, %p89;
	add.s32 	%r37, %r101, %r102;
	shr.s32 	%r103, %r37, 1;
	mov.b64 	%rd104, 1;
	shl.b64 	%rd189, %rd104, %r103;
	setp.le.u64 	%p89, %rd189, %rd188;
	not.pred 	%p22, %p89;
	mov.b64 	%rd105, 2;
	shl.b64 	%rd106, %rd105, %r103;
	setp.le.u64 	%p23, %rd106, %rd188;
	or.pred  	%p24, %p23, %p22;
	@%p24 bra 	$L__BB0_14;
$L__BB0_15:
	setp.lt.u64 	%p25, %rd189, 2;
	mov.u64 	%rd193, %rd188;
	@%p25 bra 	$L__BB0_22;
	cvt.u32.u64 	%r38, %rd9;
	mov.u64 	%rd193, %rd188;
$L__BB0_17:
	mov.u64 	%rd18, %rd189;
	setp.lt.u64 	%p26, %rd193, 2305843009213693952;
	@%p26 bra 	$L__BB0_21;
	or.b64  	%rd107, %rd193, %rd9;
	and.b64  	%rd108, %rd107, -4294967296;
	setp.ne.s64 	%p27, %rd108, 0;
	@%p27 bra 	$L__BB0_20;
	cvt.u32.u64 	%r39, %rd193;
	rem.u32 	%r40, %r39, %r38;
	cvt.u64.u32 	%rd193, %r40;
	bra.uni 	$L__BB0_21;
$L__BB0_20:
	rem.u64 	%rd193, %rd193, %rd9;
$L__BB0_21:
	shl.b64 	%rd109, %rd193, 1;
	shr.u64 	%rd189, %rd18, 1;
	and.b64  	%rd110, %rd189, %rd188;
	setp.eq.s64 	%p28, %rd110, 0;
	selp.b64 	%rd111, 0, %rd188, %p28;
	add.s64 	%rd193, %rd109, %rd111;
	setp.gt.u64 	%p29, %rd18, 3;
	@%p29 bra 	$L__BB0_17;
$L__BB0_22:
	or.b64  	%rd112, %rd193, %rd9;
	and.b64  	%rd113, %rd112, -4294967296;
	setp.ne.s64 	%p30, %rd113, 0;
	@%p30 bra 	$L__BB0_24;
	cvt.u32.u64 	%r41, %rd9;
	cvt.u32.u64 	%r42, %rd193;
	rem.u32 	%r43, %r42, %r41;
	cvt.u64.u32 	%rd194, %r43;
	bra.uni 	$L__BB0_25;
$L__BB0_24:
	rem.u64 	%rd194, %rd193, %rd9;
$L__BB0_25:
	shr.u64 	%rd28, %rd186, 1;
	and.b64  	%rd114, %rd28, %rd6;
	setp.eq.s64 	%p31, %rd114, 0;
	shl.b64 	%rd115, %rd194, 4;
	selp.b64 	%rd188, %rd194, %rd115, %p31;
	setp.gt.u64 	%p32, %rd186, 3;
	mov.u64 	%rd186, %rd28;
	@%p32 bra 	$L__BB0_7;
	cvt.rn.f64.u64 	%fd55, %rd188;
$L__BB0_27:
	setp.lt.u64 	%p33, %rd184, 2;
	cvt.rn.f64.u64 	%fd28, %rd9;
	div.rn.f64 	%fd29, %fd55, %fd28;
	add.f64 	%fd7, %fd59, %fd29;
	shl.b64 	%rd117, %rd183, 3;
	or.b64  	%rd30, %rd117, 4;
	mov.f64 	%fd56, 0d4030000000000000;
	mov.b64 	%rd197, 16;
	mov.u64 	%rd195, %rd184;
	@%p33 bra 	$L__BB0_48;
$L__BB0_28:
	setp.lt.u64 	%p34, %rd197, 1073741824;
	@%p34 bra 	$L__BB0_32;
	or.b64  	%rd118, %rd197, %rd30;
	and.b64  	%rd119, %rd118, -4294967296;
	setp.ne.s64 	%p35, %rd119, 0;
	@%p35 bra 	$L__BB0_31;
	cvt.u32.u64 	%r44, %rd30;
	cvt.u32.u64 	%r45, %rd197;
	rem.u32 	%r46, %r45, %r44;
	cvt.u64.u32 	%rd197, %r46;
	bra.uni 	$L__BB0_32;
$L__BB0_31:
	rem.u64 	%rd197, %rd197, %rd30;
$L__BB0_32:
	setp.eq.s64 	%p36, %rd197, 0;
	mov.b64 	%rd198, 0;
	@%p36 bra 	$L__BB0_36;
	and.b64  	%rd122, %rd197, -2147483648;
	setp.eq.s64 	%p37, %rd122, 2147483648;
	mov.b64 	%rd198, 2147483648;
	@%p37 bra 	$L__BB0_36;
	setp.gt.u64 	%p90, %rd197, 2147483647;
	mov.b32 	%r106, 31;
	mov.b32 	%r105, 0;
	mov.b32 	%r104, 63;
$L__BB0_35:
	add.s32 	%r50, %r106, 1;
	add.s32 	%r51, %r106, -1;
	selp.b32 	%r105, %r50, %r105, %p90;
	selp.b32 	%r104, %r104, %r51, %p90;
	add.s32 	%r52, %r104, %r105;
	shr.s32 	%r106, %r52, 1;
	mov.b64 	%rd123, 1;
	shl.b64 	%rd198, %rd123, %r106;
	setp.le.u64 	%p90, %rd198, %rd197;
	not.pred 	%p39, %p90;
	mov.b64 	%rd124, 2;
	shl.b64 	%rd125, %rd124, %r106;
	setp.le.u64 	%p40, %rd125, %rd197;
	or.pred  	%p41, %p40, %p39;
	@%p41 bra 	$L__BB0_35;
$L__BB0_36:
	setp.lt.u64 	%p42, %rd198, 2;
	mov.u64 	%rd202, %rd197;
	@%p42 bra 	$L__BB0_43;
	mov.u64 	%rd202, %rd197;
$L__BB0_38:
	mov.u64 	%rd39, %rd198;
	setp.lt.u64 	%p43, %rd202, 2305843009213693952;
	@%p43 bra 	$L__BB0_42;
	or.b64  	%rd126, %rd202, %rd30;
	and.b64  	%rd127, %rd126, -4294967296;
	setp.ne.s64 	%p44, %rd127, 0;
	@%p44 bra 	$L__BB0_41;
	cvt.u32.u64 	%r53, %rd30;
	cvt.u32.u64 	%r54, %rd202;
	rem.u32 	%r55, %r54, %r53;
	cvt.u64.u32 	%rd202, %r55;
	bra.uni 	$L__BB0_42;
$L__BB0_41:
	rem.u64 	%rd202, %rd202, %rd30;
$L__BB0_42:
	shl.b64 	%rd128, %rd202, 1;
	shr.u64 	%rd198, %rd39, 1;
	and.b64  	%rd129, %rd198, %rd197;
	setp.eq.s64 	%p45, %rd129, 0;
	selp.b64 	%rd130, 0, %rd197, %p45;
	add.s64 	%rd202, %rd128, %rd130;
	setp.gt.u64 	%p46, %rd39, 3;
	@%p46 bra 	$L__BB0_38;
$L__BB0_43:
	or.b64  	%rd131, %rd202, %rd30;
	and.b64  	%rd132, %rd131, -4294967296;
	setp.ne.s64 	%p47, %rd132, 0;
	@%p47 bra 	$L__BB0_45;
	cvt.u32.u64 	%r56, %rd30;
	cvt.u32.u64 	%r57, %rd202;
	rem.u32 	%r58, %r57, %r56;
	cvt.u64.u32 	%rd203, %r58;
	bra.uni 	$L__BB0_46;
$L__BB0_45:
	rem.u64 	%rd203, %rd202, %rd30;
$L__BB0_46:
	shr.u64 	%rd49, %rd195, 1;
	and.b64  	%rd133, %rd49, %rd6;
	setp.eq.s64 	%p48, %rd133, 0;
	shl.b64 	%rd134, %rd203, 4;
	selp.b64 	%rd197, %rd203, %rd134, %p48;
	setp.gt.u64 	%p49, %rd195, 3;
	mov.u64 	%rd195, %rd49;
	@%p49 bra 	$L__BB0_28;
	cvt.rn.f64.u64 	%fd56, %rd197;
$L__BB0_48:
	setp.lt.u64 	%p50, %rd184, 2;
	cvt.rn.f64.u64 	%fd31, %rd30;
	div.rn.f64 	%fd32, %fd56, %fd31;
	add.f64 	%fd10, %fd60, %fd32;
	shl.b64 	%rd136, %rd183, 3;
	or.b64  	%rd51, %rd136, 5;
	mov.f64 	%fd57, 0d4030000000000000;
	mov.b64 	%rd206, 16;
	mov.u64 	%rd204, %rd184;
	@%p50 bra 	$L__BB0_69;
$L__BB0_49:
	setp.lt.u64 	%p51, %rd206, 1073741824;
	@%p51 bra 	$L__BB0_53;
	or.b64  	%rd137, %rd206, %rd51;
	and.b64  	%rd138, %rd137, -4294967296;
	setp.ne.s64 	%p52, %rd138, 0;
	@%p52 bra 	$L__BB0_52;
	cvt.u32.u64 	%r59, %rd51;
	cvt.u32.u64 	%r60, %rd206;
	rem.u32 	%r61, %r60, %r59;
	cvt.u64.u32 	%rd206, %r61;
	bra.uni 	$L__BB0_53;
$L__BB0_52:
	rem.u64 	%rd206, %rd206, %rd51;
$L__BB0_53:
	setp.eq.s64 	%p53, %rd206, 0;
	mov.b64 	%rd207, 0;
	@%p53 bra 	$L__BB0_57;
	and.b64  	%rd141, %rd206, -2147483648;
	setp.eq.s64 	%p54, %rd141, 2147483648;
	mov.b64 	%rd207, 2147483648;
	@%p54 bra 	$L__BB0_57;
	setp.gt.u64 	%p91, %rd206, 2147483647;
	mov.b32 	%r109, 31;
	mov.b32 	%r108, 0;
	mov.b32 	%r107, 63;
$L__BB0_56:
	add.s32 	%r65, %r109, 1;
	add.s32 	%r66, %r109, -1;
	selp.b32 	%r108, %r65, %r108, %p91;
	selp.b32 	%r107, %r107, %r66, %p91;
	add.s32 	%r67, %r107, %r108;
	shr.s32 	%r109, %r67, 1;
	mov.b64 	%rd142, 1;
	shl.b64 	%rd207, %rd142, %r109;
	setp.le.u64 	%p91, %rd207, %rd206;
	not.pred 	%p56, %p91;
	mov.b64 	%rd143, 2;
	shl.b64 	%rd144, %rd143, %r109;
	setp.le.u64 	%p57, %rd144, %rd206;
	or.pred  	%p58, %p57, %p56;
	@%p58 bra 	$L__BB0_56;
$L__BB0_57:
	setp.lt.u64 	%p59, %rd207, 2;
	mov.u64 	%rd211, %rd206;
	@%p59 bra 	$L__BB0_64;
	mov.u64 	%rd211, %rd206;
$L__BB0_59:
	mov.u64 	%rd60, %rd207;
	setp.lt.u64 	%p60, %rd211, 2305843009213693952;
	@%p60 bra 	$L__BB0_63;
	or.b64  	%rd145, %rd211, %rd51;
	and.b64  	%rd146, %rd145, -4294967296;
	setp.ne.s64 	%p61, %rd146, 0;
	@%p61 bra 	$L__BB0_62;
	cvt.u32.u64 	%r68, %rd51;
	cvt.u32.u64 	%r69, %rd211;
	rem.u32 	%r70, %r69, %r68;
	cvt.u64.u32 	%rd211, %r70;
	bra.uni 	$L__BB0_63;
$L__BB0_62:
	rem.u64 	%rd211, %rd211, %rd51;
$L__BB0_63:
	shl.b64 	%rd147, %rd211, 1;
	shr.u64 	%rd207, %rd60, 1;
	and.b64  	%rd148, %rd207, %rd206;
	setp.eq.s64 	%p62, %rd148, 0;
	selp.b64 	%rd149, 0, %rd206, %p62;
	add.s64 	%rd211, %rd147, %rd149;
	setp.gt.u64 	%p63, %rd60, 3;
	@%p63 bra 	$L__BB0_59;
$L__BB0_64:
	or.b64  	%rd150, %rd211, %rd51;
	and.b64  	%rd151, %rd150, -4294967296;
	setp.ne.s64 	%p64, %rd151, 0;
	@%p64 bra 	$L__BB0_66;
	cvt.u32.u64 	%r71, %rd51;
	cvt.u32.u64 	%r72, %rd211;
	rem.u32 	%r73, %r72, %r71;
	cvt.u64.u32 	%rd212, %r73;
	bra.uni 	$L__BB0_67;
$L__BB0_66:
	rem.u64 	%rd212, %rd211, %rd51;
$L__BB0_67:
	shr.u64 	%rd70, %rd204, 1;
	and.b64  	%rd152, %rd70, %rd6;
	setp.eq.s64 	%p65, %rd152, 0;
	shl.b64 	%rd153, %rd212, 4;
	selp.b64 	%rd206, %rd212, %rd153, %p65;
	setp.gt.u64 	%p66, %rd204, 3;
	mov.u64 	%rd204, %rd70;
	@%p66 bra 	$L__BB0_49;
	cvt.rn.f64.u64 	%fd57, %rd206;
$L__BB0_69:
	setp.lt.u64 	%p67, %rd184, 2;
	cvt.rn.f64.u64 	%fd34, %rd51;
	div.rn.f64 	%fd35, %fd57, %fd34;
	add.f64 	%fd13, %fd61, %fd35;
	shl.b64 	%rd155, %rd183, 3;
	or.b64  	%rd72, %rd155, 6;
	mov.f64 	%fd58, 0d4030000000000000;
	mov.b64 	%rd215, 16;
	mov.u64 	%rd213, %rd184;
	@%p67 bra 	$L__BB0_90;
$L__BB0_70:
	setp.lt.u64 	%p68, %rd215, 1073741824;
	@%p68 bra 	$L__BB0_74;
	or.b64  	%rd156, %rd215, %rd72;
	and.b64  	%rd157, %rd156, -4294967296;
	setp.ne.s64 	%p69, %rd157, 0;
	@%p69 bra 	$L__BB0_73;
	cvt.u32.u64 	%r74, %rd72;
	cvt.u32.u64 	%r75, %rd215;
	rem.u32 	%r76, %r75, %r74;
	cvt.u64.u32 	%rd215, %r76;
	bra.uni 	$L__BB0_74;
$L__BB0_73:
	rem.u64 	%rd215, %rd215, %rd72;
$L__BB0_74:
	setp.eq.s64 	%p70, %rd215, 0;
	mov.b64 	%rd216, 0;
	@%p70 bra 	$L__BB0_78;
	and.b64  	%rd160, %rd215, -2147483648;
	setp.eq.s64 	%p71, %rd160, 2147483648;
	mov.b64 	%rd216, 2147483648;
	@%p71 bra 	$L__BB0_78;
	setp.gt.u64 	%p92, %rd215, 2147483647;
	mov.b32 	%r112, 31;
	mov.b32 	%r111, 0;
	mov.b32 	%r110, 63;
$L__BB0_77:
	add.s32 	%r80, %r112, 1;
	add.s32 	%r81, %r112, -1;
	selp.b32 	%r111, %r80, %r111, %p92;
	selp.b32 	%r110, %r110, %r81, %p92;
	add.s32 	%r82, %r110, %r111;
	shr.s32 	%r112, %r82, 1;
	mov.b64 	%rd161, 1;
	shl.b64 	%rd216, %rd161, %r112;
	setp.le.u64 	%p92, %rd216, %rd215;
	not.pred 	%p73, %p92;
	mov.b64 	%rd162, 2;
	shl.b64 	%rd163, %rd162, %r112;
	setp.le.u64 	%p74, %rd163, %rd215;
	or.pred  	%p75, %p74, %p73;
	@%p75 bra 	$L__BB0_77;
$L__BB0_78:
	setp.lt.u64 	%p76, %rd216, 2;
	mov.u64 	%rd220, %rd215;
	@%p76 bra 	$L__BB0_85;
	mov.u64 	%rd220, %rd215;
$L__BB0_80:
	mov.u64 	%rd81, %rd216;
	setp.lt.u64 	%p77, %rd220, 2305843009213693952;
	@%p77 bra 	$L__BB0_84;
	or.b64  	%rd164, %rd220, %rd72;
	and.b64  	%rd165, %rd164, -4294967296;
	setp.ne.s64 	%p78, %rd165, 0;
	@%p78 bra 	$L__BB0_83;
	cvt.u32.u64 	%r83, %rd72;
	cvt.u32.u64 	%r84, %rd220;
	rem.u32 	%r85, %r84, %r83;
	cvt.u64.u32 	%rd220, %r85;
	bra.uni 	$L__BB0_84;
$L__BB0_83:
	rem.u64 	%rd220, %rd220, %rd72;
$L__BB0_84:
	shl.b64 	%rd166, %rd220, 1;
	shr.u64 	%rd216, %rd81, 1;
	and.b64  	%rd167, %rd216, %rd215;
	setp.eq.s64 	%p79, %rd167, 0;
	selp.b64 	%rd168, 0, %rd215, %p79;
	add.s64 	%rd220, %rd166, %rd168;
	setp.gt.u64 	%p80, %rd81, 3;
	@%p80 bra 	$L__BB0_80;
$L__BB0_85:
	or.b64  	%rd169, %rd220, %rd72;
	and.b64  	%rd170, %rd169, -4294967296;
	setp.ne.s64 	%p81, %rd170, 0;
	@%p81 bra 	$L__BB0_87;
	cvt.u32.u64 	%r86, %rd72;
	cvt.u32.u64 	%r87, %rd220;
	rem.u32 	%r88, %r87, %r86;
	cvt.u64.u32 	%rd221, %r88;
	bra.uni 	$L__BB0_88;
$L__BB0_87:
	rem.u64 	%rd221, %rd220, %rd72;
$L__BB0_88:
	shr.u64 	%rd91, %rd213, 1;
	and.b64  	%rd171, %rd91, %rd6;
	setp.eq.s64 	%p82, %rd171, 0;
	shl.b64 	%rd172, %rd221, 4;
	selp.b64 	%rd215, %rd221, %rd172, %p82;
	setp.gt.u64 	%p83, %rd213, 3;
	mov.u64 	%rd213, %rd91;
	@%p83 bra 	$L__BB0_70;
	cvt.rn.f64.u64 	%fd58, %rd215;
$L__BB0_90:
	ld.param.u64 	%rd181, [_Z9bbpKernelP2sJy_param_1];
	cvt.rn.f64.u64 	%fd36, %rd72;
	div.rn.f64 	%fd37, %fd58, %fd36;
	add.f64 	%fd38, %fd62, %fd37;
	cvt.rzi.f64.f64 	%fd39, %fd7;
	setp.eq.f64 	%p84, %fd7, %fd39;
	{
	.reg .b32 %temp; 
	mov.b64 	{%temp, %r89}, %fd7;
	}
	and.b32  	%r90, %r89, -2147483648;
	mov.b32 	%r91, 0;
	mov.b64 	%fd40, {%r91, %r90};
	sub.f64 	%fd41, %fd7, %fd39;
	selp.f64 	%fd59, %fd40, %fd41, %p84;
	cvt.rzi.f64.f64 	%fd42, %fd10;
	setp.eq.f64 	%p85, %fd10, %fd42;
	{
	.reg .b32 %temp; 
	mov.b64 	{%temp, %r92}, %fd10;
	}
	and.b32  	%r93, %r92, -2147483648;
	mov.b64 	%fd43, {%r91, %r93};
	sub.f64 	%fd44, %fd10, %fd42;
	selp.f64 	%fd60, %fd43, %fd44, %p85;
	cvt.rzi.f64.f64 	%fd45, %fd13;
	setp.eq.f64 	%p86, %fd13, %fd45;
	{
	.reg .b32 %temp; 
	mov.b64 	{%temp, %r94}, %fd13;
	}
	and.b32  	%r95, %r94, -2147483648;
	mov.b64 	%fd46, {%r91, %r95};
	sub.f64 	%fd47, %fd13, %fd45;
	selp.f64 	%fd61, %fd46, %fd47, %p86;
	cvt.rzi.f64.f64 	%fd48, %fd38;
	setp.eq.f64 	%p87, %fd38, %fd48;
	{
	.reg .b32 %temp; 
	mov.b64 	{%temp, %r96}, %fd38;
	}
	and.b32  	%r97, %r96, -2147483648;
	mov.b64 	%fd49, {%r91, %r97};
	sub.f64 	%fd50, %fd38, %fd48;
	selp.f64 	%fd62, %fd49, %fd50, %p87;
	mov.u32 	%r98, %ntid.x;
	mov.u32 	%r99, %nctaid.x;
	mul.lo.s32 	%r100, %r98, %r99;
	cvt.u64.u32 	%rd173, %r100;
	add.s64 	%rd183, %rd183, %rd173;
	setp.le.u64 	%p88, %rd183, %rd181;
	@%p88 bra 	$L__BB0_4;
$L__BB0_91:
	ld.param.u64 	%rd177, [_Z9bbpKernelP2sJy_param_0];
	cvta.to.global.u64 	%rd174, %rd177;
	shl.b64 	%rd175, %rd1, 5;
	add.s64 	%rd176, %rd174, %rd175;
	st.global.f64 	[%rd176], %fd59;
	st.global.f64 	[%rd176+8], %fd60;
	st.global.f64 	[%rd176+16], %fd61;
	st.global.f64 	[%rd176+24], %fd62;
	ret;

}
	// .globl	_Z14reduceSJKernelP2sJii
.visible .entry _Z14reduceSJKernelP2sJii(
	.param .u64 .ptr .align 1 _Z14reduceSJKernelP2sJii_param_0,
	.param .u32 _Z14reduceSJKernelP2sJii_param_1,
	.param .u32 _Z14reduceSJKernelP2sJii_param_2
)
{
	.reg .pred 	%p<7>;
	.reg .b32 	%r<39>;
	.reg .b64 	%rd<19>;
	.reg .b64 	%fd<61>;

	ld.param.u64 	%rd3, [_Z14reduceSJKernelP2sJii_param_0];
	ld.param.u32 	%r17, [_Z14reduceSJKernelP2sJii_param_1];
	ld.param.u32 	%r18, [_Z14reduceSJKernelP2sJii_param_2];
	cvta.to.global.u64 	%rd1, %rd3;
	mov.u32 	%r19, %ntid.x;
	mov.u32 	%r20, %nctaid.x;
	mul.lo.s32 	%r1, %r19, %r20;
	mov.u32 	%r2, %tid.x;
	mov.u32 	%r21, %ctaid.x;
	mul.lo.s32 	%r3, %r19, %r21;
	add.s32 	%r37, %r3, %r2;
	setp.ge.s32 	%p1, %r37, %r18;
	@%p1 bra 	$L__BB1_7;
	add.s32 	%r22, %r37, %r1;
	max.s32 	%r23, %r18, %r22;
	setp.lt.s32 	%p2, %r22, %r18;
	selp.u32 	%r24, 1, 0, %p2;
	add.s32 	%r25, %r22, %r24;
	sub.s32 	%r26, %r23, %r25;
	div.u32 	%r27, %r26, %r1;
	add.s32 	%r5, %r27, %r24;
	and.b32  	%r28, %r5, 3;
	setp.eq.s32 	%p3, %r28, 3;
	@%p3 bra 	$L__BB1_4;
	add.s32 	%r29, %r5, 1;
	and.b32  	%r30, %r29, 3;
	neg.s32 	%r35, %r30;
	add.s64 	%rd2, %rd1, 16;
	add.s32 	%r31, %r2, %r17;
	add.s32 	%r34, %r31, %r3;
$L__BB1_3:
	.pragma "nounroll";
	mul.wide.s32 	%rd4, %r34, 32;
	add.s64 	%rd5, %rd2, %rd4;
	mul.wide.s32 	%rd6, %r37, 32;
	add.s64 	%rd7, %rd2, %rd6;
	ld.global.f64 	%fd1, [%rd5+-16];
	ld.global.f64 	%fd2, [%rd7+-16];
	add.f64 	%fd3, %fd1, %fd2;
	st.global.f64 	[%rd7+-16], %fd3;
	ld.global.f64 	%fd4, [%rd5+-8];
	ld.global.f64 	%fd5, [%rd7+-8];
	add.f64 	%fd6, %fd4, %fd5;
	st.global.f64 	[%rd7+-8], %fd6;
	ld.global.f64 	%fd7, [%rd5];
	ld.global.f64 	%fd8, [%rd7];
	add.f64 	%fd9, %fd7, %fd8;
	st.global.f64 	[%rd7], %fd9;
	ld.global.f64 	%fd10, [%rd5+8];
	ld.global.f64 	%fd11, [%rd7+8];
	add.f64 	%fd12, %fd10, %fd11;
	st.global.f64 	[%rd7+8], %fd12;
	add.s32 	%r37, %r37, %r1;
	add.s32 	%r35, %r35, 1;
	setp.ne.s32 	%p4, %r35, 0;
	add.s32 	%r34, %r34, %r1;
	@%p4 bra 	$L__BB1_3;
$L__BB1_4:
	setp.lt.u32 	%p5, %r5, 3;
	@%p5 bra 	$L__BB1_7;
	mul.wide.s32 	%rd12, %r1, 32;
	shl.b32 	%r33, %r1, 2;
$L__BB1_6:
	add.s32 	%r32, %r37, %r17;
	mul.wide.s32 	%rd8, %r32, 32;
	add.s64 	%rd9, %rd1, %rd8;
	ld.global.f64 	%fd13, [%rd9];
	mul.wide.s32 	%rd10, %r37, 32;
	add.s64 	%rd11, %rd1, %rd10;
	ld.global.f64 	%fd14, [%rd11];
	add.f64 	%fd15, %fd13, %fd14;
	st.global.f64 	[%rd11], %fd15;
	ld.global.f64 	%fd16, [%rd9+8];
	ld.global.f64 	%fd17, [%rd11+8];
	add.f64 	%fd18, %fd16, %fd17;
	st.global.f64 	[%rd11+8], %fd18;
	ld.global.f64 	%fd19, [%rd9+16];
	ld.global.f64 	%fd20, [%rd11+16];
	add.f64 	%fd21, %fd19, %fd20;
	st.global.f64 	[%rd11+16], %fd21;
	ld.global.f64 	%fd22, [%rd9+24];
	ld.global.f64 	%fd23, [%rd11+24];
	add.f64 	%fd24, %fd22, %fd23;
	st.global.f64 	[%rd11+24], %fd24;
	add.s64 	%rd13, %rd9, %rd12;
	ld.global.f64 	%fd25, [%rd13];
	add.s64 	%rd14, %rd11, %rd12;
	ld.global.f64 	%fd26, [%rd14];
	add.f64 	%fd27, %fd25, %fd26;
	st.global.f64 	[%rd14], %fd27;
	ld.global.f64 	%fd28, [%rd13+8];
	ld.global.f64 	%fd29, [%rd14+8];
	add.f64 	%fd30, %fd28, %fd29;
	st.global.f64 	[%rd14+8], %fd30;
	ld.global.f64 	%fd31, [%rd13+16];
	ld.global.f64 	%fd32, [%rd14+16];
	add.f64 	%fd33, %fd31, %fd32;
	st.global.f64 	[%rd14+16], %fd33;
	ld.global.f64 	%fd34, [%rd13+24];
	ld.global.f64 	%fd35, [%rd14+24];
	add.f64 	%fd36, %fd34, %fd35;
	st.global.f64 	[%rd14+24], %fd36;
	add.s64 	%rd15, %rd13, %rd12;
	ld.global.f64 	%fd37, [%rd15];
	add.s64 	%rd16, %rd14, %rd12;
	ld.global.f64 	%fd38, [%rd16];
	add.f64 	%fd39, %fd37, %fd38;
	st.global.f64 	[%rd16], %fd39;
	ld.global.f64 	%fd40, [%rd15+8];
	ld.global.f64 	%fd41, [%rd16+8];
	add.f64 	%fd42, %fd40, %fd41;
	st.global.f64 	[%rd16+8], %fd42;
	ld.global.f64 	%fd43, [%rd15+16];
	ld.global.f64 	%fd44, [%rd16+16];
	add.f64 	%fd45, %fd43, %fd44;
	st.global.f64 	[%rd16+16], %fd45;
	ld.global.f64 	%fd46, [%rd15+24];
	ld.global.f64 	%fd47, [%rd16+24];
	add.f64 	%fd48, %fd46, %fd47;
	st.global.f64 	[%rd16+24], %fd48;
	add.s64 	%rd17, %rd15, %rd12;
	ld.global.f64 	%fd49, [%rd17];
	add.s64 	%rd18, %rd16, %rd12;
	ld.global.f64 	%fd50, [%rd18];
	add.f64 	%fd51, %fd49, %fd50;
	st.global.f64 	[%rd18], %fd51;
	ld.global.f64 	%fd52, [%rd17+8];
	ld.global.f64 	%fd53, [%rd18+8];
	add.f64 	%fd54, %fd52, %fd53;
	st.global.f64 	[%rd18+8], %fd54;
	ld.global.f64 	%fd55, [%rd17+16];
	ld.global.f64 	%fd56, [%rd18+16];
	add.f64 	%fd57, %fd55, %fd56;
	st.global.f64 	[%rd18+16], %fd57;
	ld.global.f64 	%fd58, [%rd17+24];
	ld.global.f64 	%fd59, [%rd18+24];
	add.f64 	%fd60, %fd58, %fd59;
	st.global.f64 	[%rd18+24], %fd60;
	add.s32 	%r37, %r33, %r37;
	setp.lt.s32 	%p6, %r37, %r18;
	@%p6 bra 	$L__BB1_6;
$L__BB1_7:
	ret;

}


// ===== COMPILED SASS (sm_100) =====

	.target	sm_100

	.elftype	@"ET_EXEC"


//--------------------- .note.nv.tkinfo           --------------------------
	.section	.note.nv.tkinfo,"",@"SHT_NOTE"
	.sectionflags	@"SHF_NOTE_NV_TKINFO"
	.tkinfo
        /*0018*/ 	.word	0x00000002
        /*0030*/ 	.string	""
        /*0030*/ 	.string	"ptxas"
        /*0030*/ 	.string	"Cuda compilation tools, release 13.0, V13.0.88"
        /*0030*/ 	.string	"Build cuda_13.0.r13.0/compiler.36424714_0"
        /*0030*/ 	.string	"-arch sm_100 -m 64 "



//--------------------- .note.nv.cuinfo           --------------------------
	.section	.note.nv.cuinfo,"",@"SHT_NOTE"
	.sectionflags	@"SHF_NOTE_NV_CUINFO"
        /*0018*/ 	.short	0x0002
        /*001a*/ 	.short	0x0064
        /*001c*/ 	.short	0x0082
	.zero		2


//--------------------- .nv.info                  --------------------------
	.section	.nv.info,"",@"SHT_CUDA_INFO"
	.align	4


	//----- nvinfo : EIATTR_REGCOUNT
	.align		4
        /*0000*/ 	.byte	0x04, 0x2f
        /*0002*/ 	.short	(.L_8 - .L_7)
	.align		4
.L_7:
        /*0004*/ 	.word	index@(_Z9bbpKernelP2sJy)
        /*0008*/ 	.word	0x0000002c


	//----- nvinfo : EIATTR_FRAME_SIZE
	.align		4
.L_8:
        /*000c*/ 	.byte	0x04, 0x11
        /*000e*/ 	.short	(.L_10 - .L_9)
	.align		4
.L_9:
        /*0010*/ 	.word	index@($__internal_1_$__cuda_sm20_rem_u64)
        /*0014*/ 	.word	0x00000000


	//----- nvinfo : EIATTR_FRAME_SIZE
	.align		4
.L_10:
        /*0018*/ 	.byte	0x04, 0x11
        /*001a*/ 	.short	(.L_12 - .L_11)
	.align		4
.L_11:
        /*001c*/ 	.word	index@($__internal_0_$__cuda_sm20_div_rn_f64_full)
        /*0020*/ 	.word	0x00000000


	//----- nvinfo : EIATTR_FRAME_SIZE
	.align		4
.L_12:
        /*0024*/ 	.byte	0x04, 0x11
        /*0026*/ 	.short	(.L_14 - .L_13)
	.align		4
.L_13:
        /*0028*/ 	.word	index@(_Z9bbpKernelP2sJy)
        /*002c*/ 	.word	0x00000000


	//----- nvinfo : EIATTR_REGCOUNT
	.align		4
.L_14:
        /*0030*/ 	.byte	0x04, 0x2f
        /*0032*/ 	.short	(.L_16 - .L_15)
	.align		4
.L_15:
        /*0034*/ 	.word	index@(_Z14reduceSJKernelP2sJii)
        /*0038*/ 	.word	0x00000018


	//----- nvinfo : EIATTR_FRAME_SIZE
	.align		4
.L_16:
        /*003c*/ 	.byte	0x04, 0x11
        /*003e*/ 	.short	(.L_18 - .L_17)
	.align		4
.L_17:
        /*0040*/ 	.word	index@(_Z14reduceSJKernelP2sJii)
        /*0044*/ 	.word	0x00000000


	//----- nvinfo : EIATTR_MIN_STACK_SIZE
	.align		4
.L_18:
        /*0048*/ 	.byte	0x04, 0x12
        /*004a*/ 	.short	(.L_20 - .L_19)
	.align		4
.L_19:
        /*004c*/ 	.word	index@(_Z14reduceSJKernelP2sJii)
        /*0050*/ 	.word	0x00000000


	//----- nvinfo : EIATTR_MIN_STACK_SIZE
	.align		4
.L_20:
        /*0054*/ 	.byte	0x04, 0x12
        /*0056*/ 	.short	(.L_22 - .L_21)
	.align		4
.L_21:
        /*0058*/ 	.word	index@(_Z9bbpKernelP2sJy)
        /*005c*/ 	.word	0x00000000
.L_22:


//--------------------- .nv.compat                --------------------------
	.section	.nv.compat,"",@"SHT_CUDA_COMPAT_INFO"
	.align	4
        /*0000*/ 	.byte	0x02, 0x09, 0x00, 0x00, 0x02, 0x02, 0x01, 0x00, 0x02, 0x05, 0x05, 0x00, 0x03, 0x07, 0x01, 0x01
        /*0010*/ 	.byte	0x02, 0x03, 0x00, 0x00, 0x02, 0x06, 0x01, 0x00, 0x04, 0x0b, 0x08, 0x00, 0x01, 0x00, 0x00, 0x00
        /*0020*/ 	.byte	0x00, 0x00, 0x00, 0x00


//--------------------- .nv.info._Z14reduceSJKernelP2sJii --------------------------
	.section	.nv.info._Z14reduceSJKernelP2sJii,"",@"SHT_CUDA_INFO"
	.sectionflags	@""
	.align	4


	//----- nvinfo : EIATTR_CUDA_API_VERSION
	.align		4
        /*0000*/ 	.byte	0x04, 0x37
        /*0002*/ 	.short	(.L_24 - .L_23)
.L_23:
        /*0004*/ 	.word	0x00000082


	//----- nvinfo : EIATTR_KPARAM_INFO
	.align		4
.L_24:
        /*0008*/ 	.byte	0x04, 0x17
        /*000a*/ 	.short	(.L_26 - .L_25)
.L_25:
        /*000c*/ 	.word	0x00000000
        /*0010*/ 	.short	0x0002
        /*0012*/ 	.short	0x000c
        /*0014*/ 	.byte	0x00, 0xf0, 0x11, 0x00


	//----- nvinfo : EIATTR_KPARAM_INFO
	.align		4
.L_26:
        /*0018*/ 	.byte	0x04, 0x17
        /*001a*/ 	.short	(.L_28 - .L_27)
.L_27:
        /*001c*/ 	.word	0x00000000
        /*0020*/ 	.short	0x0001
        /*0022*/ 	.short	0x0008
        /*0024*/ 	.byte	0x00, 0xf0, 0x11, 0x00


	//----- nvinfo : EIATTR_KPARAM_INFO
	.align		4
.L_28:
        /*0028*/ 	.byte	0x04, 0x17
        /*002a*/ 	.short	(.L_30 - .L_29)
.L_29:
        /*002c*/ 	.word	0x00000000
        /*0030*/ 	.short	0x0000
        /*0032*/ 	.short	0x0000
        /*0034*/ 	.byte	0x00, 0xf5, 0x21, 0x00


	//----- nvinfo : EIATTR_SPARSE_MMA_MASK
	.align		4
.L_30:
        /*0038*/ 	.byte	0x03, 0x50
        /*003a*/ 	.short	0x0000


	//----- nvinfo : EIATTR_MAXREG_COUNT
	.align		4
        /*003c*/ 	.byte	0x03, 0x1b
        /*003e*/ 	.short	0x00ff


	//----- nvinfo : EIATTR_MERCURY_ISA_VERSION
	.align		4
        /*0040*/ 	.byte	0x03, 0x5f
        /*0042*/ 	.short	0x0101


	//----- nvinfo : EIATTR_VRC_CTA_INIT_COUNT
	.align		4
        /*0044*/ 	.byte	0x02, 0x4a
	.zero		1
	.zero		1


	//----- nvinfo : EIATTR_EXIT_INSTR_OFFSETS
	.align		4
        /*0048*/ 	.byte	0x04, 0x1c
        /*004a*/ 	.short	(.L_32 - .L_31)


	//   ....[0]....
.L_31:
        /*004c*/ 	.word	0x000000a0


	//   ....[1]....
        /*0050*/ 	.word	0x000004c0


	//   ....[2]....
        /*0054*/ 	.word	0x000009a0


	//----- nvinfo : EIATTR_CRS_STACK_SIZE
	.align		4
.L_32:
        /*0058*/ 	.byte	0x04, 0x1e
        /*005a*/ 	.short	(.L_34 - .L_33)
.L_33:
        /*005c*/ 	.word	0x00000000


	//----- nvinfo : EIATTR_CBANK_PARAM_SIZE
	.align		4
.L_34:
        /*0060*/ 	.byte	0x03, 0x19
        /*0062*/ 	.short	0x0010


	//----- nvinfo : EIATTR_PARAM_CBANK
	.align		4
        /*0064*/ 	.byte	0x04, 0x0a
        /*0066*/ 	.short	(.L_36 - .L_35)
	.align		4
.L_35:
        /*0068*/ 	.word	index@(.nv.constant0._Z14reduceSJKernelP2sJii)
        /*006c*/ 	.short	0x0380
        /*006e*/ 	.short	0x0010


	//----- nvinfo : EIATTR_SW_WAR
	.align		4
.L_36:
        /*0070*/ 	.byte	0x04, 0x36
        /*0072*/ 	.short	(.L_38 - .L_37)
.L_37:
        /*0074*/ 	.word	0x00000008
.L_38:


//--------------------- .nv.info._Z9bbpKernelP2sJy --------------------------
	.section	.nv.info._Z9bbpKernelP2sJy,"",@"SHT_CUDA_INFO"
	.sectionflags	@""
	.align	4


	//----- nvinfo : EIATTR_CUDA_API_VERSION
	.align		4
        /*0000*/ 	.byte	0x04, 0x37
        /*0002*/ 	.short	(.L_40 - .L_39)
.L_39:
        /*0004*/ 	.word	0x00000082


	//----- nvinfo : EIATTR_KPARAM_INFO
	.align		4
.L_40:
        /*0008*/ 	.byte	0x04, 0x17
        /*000a*/ 	.short	(.L_42 - .L_41)
.L_41:
        /*000c*/ 	.word	0x00000000
        /*0010*/ 	.short	0x0001
        /*0012*/ 	.short	0x0008
        /*0014*/ 	.byte	0x00, 0xf0, 0x21, 0x00


	//----- nvinfo : EIATTR_KPARAM_INFO
	.align		4
.L_42:
        /*0018*/ 	.byte	0x04, 0x17
        /*001a*/ 	.short	(.L_44 - .L_43)
.L_43:
        /*001c*/ 	.word	0x00000000
        /*0020*/ 	.short	0x0000
        /*0022*/ 	.short	0x0000
        /*0024*/ 	.byte	0x00, 0xf5, 0x21, 0x00


	//----- nvinfo : EIATTR_SPARSE_MMA_MASK
	.align		4
.L_44:
        /*0028*/ 	.byte	0x03, 0x50
        /*002a*/ 	.short	0x0000


	//----- nvinfo : EIATTR_MAXREG_COUNT
	.align		4
        /*002c*/ 	.byte	0x03, 0x1b
        /*002e*/ 	.short	0x00ff


	//----- nvinfo : EIATTR_MERCURY_ISA_VERSION
	.align		4
        /*0030*/ 	.byte	0x03, 0x5f
        /*0032*/ 	.short	0x0101


	//----- nvinfo : EIATTR_VRC_CTA_INIT_COUNT
	.align		4
        /*0034*/ 	.byte	0x02, 0x4a
	.zero		1
	.zero		1


	//----- nvinfo : EIATTR_EXIT_INSTR_OFFSETS
	.align		4
        /*0038*/ 	.byte	0x04, 0x1c
        /*003a*/ 	.short	(.L_46 - .L_45)


	//   ....[0]....
.L_45:
        /*003c*/ 	.word	0x00003a90


	//----- nvinfo : EIATTR_CRS_STACK_SIZE
	.align		4
.L_46:
        /*0040*/ 	.byte	0x04, 0x1e
        /*0042*/ 	.short	(.L_48 - .L_47)
.L_47:
        /*0044*/ 	.word	0x00000000


	//----- nvinfo : EIATTR_CBANK_PARAM_SIZE
	.align		4
.L_48:
        /*0048*/ 	.byte	0x03, 0x19
        /*004a*/ 	.short	0x0010


	//----- nvinfo : EIATTR_PARAM_CBANK
	.align		4
        /*004c*/ 	.byte	0x04, 0x0a
        /*004e*/ 	.short	(.L_50 - .L_49)
	.align		4
.L_49:
        /*0050*/ 	.word	index@(.nv.constant0._Z9bbpKernelP2sJy)
        /*0054*/ 	.short	0x0380
        /*0056*/ 	.short	0x0010


	//----- nvinfo : EIATTR_SW_WAR
	.align		4
.L_50:
        /*0058*/ 	.byte	0x04, 0x36
        /*005a*/ 	.short	(.L_52 - .L_51)
.L_51:
        /*005c*/ 	.word	0x00000008
.L_52:


//--------------------- .nv.callgraph             --------------------------
	.section	.nv.callgraph,"",@"SHT_CUDA_CALLGRAPH"
	.align	4
	.sectionentsize	8
	.align		4
        /*0000*/ 	.word	0x00000000
	.align		4
        /*0004*/ 	.word	0xffffffff
	.align		4
        /*0008*/ 	.word	0x00000000
	.align		4
        /*000c*/ 	.word	0xfffffffe
	.align		4
        /*0010*/ 	.word	0x00000000
	.align		4
        /*0014*/ 	.word	0xfffffffd
	.align		4
        /*0018*/ 	.word	0x00000000
	.align		4
        /*001c*/ 	.word	0xfffffffc


//--------------------- .nv.constant4             --------------------------
	.section	.nv.constant4,"a",@progbits
	.align	8
	.align		8
.nv.constant4:
        /*0000*/ 	.dword	baseSystem
	.align		8
        /*0008*/ 	.dword	baseExpOf2
	.align		8
        /*0010*/ 	.dword	typeSize
	.align		8
        /*0018*/ 	.dword	int64Size
	.align		8
        /*0020*/ 	.dword	int64ModCond
	.align		8
        /*0028*/ 	.dword	int64MaxBit
	.align		8
        /*0030*/ 	.dword	printOnce


//--------------------- .text._Z14reduceSJKernelP2sJii --------------------------
	.section	.text._Z14reduceSJKernelP2sJii,"ax",@progbits
	.align	128
        .global         _Z14reduceSJKernelP2sJii
        .type           _Z14reduceSJKernelP2sJii,@function
        .size           _Z14reduceSJKernelP2sJii,(.L_x_103 - _Z14reduceSJKernelP2sJii)
        .other          _Z14reduceSJKernelP2sJii,@"STO_CUDA_ENTRY STV_DEFAULT"
_Z14reduceSJKernelP2sJii:
.text._Z14reduceSJKernelP2sJii:
[----:B------:R-:W-:Y:S01]  /*0000*/  LDC R1, c[0x0][0x37c] ;  /* 0x0000df00ff017b82 */ /* 0x000fe20000000800 */
[----:B------:R-:W0:Y:S07]  /*0010*/  S2R R11, SR_TID.X ;  /* 0x00000000000b7919 */ /* 0x000e2e0000002100 */
[----:B------:R-:W1:Y:S01]  /*0020*/  S2UR UR4, SR_CTAID.X ;  /* 0x00000000000479c3 */ /* 0x000e620000002500 */
[----:B------:R-:W1:Y:S01]  /*0030*/  LDCU UR5, c[0x0][0x360] ;  /* 0x00006c00ff0577ac */ /* 0x000e620008000800 */
[----:B------:R-:W2:Y:S06]  /*0040*/  LDCU UR10, c[0x0][0x38c] ;  /* 0x00007180ff0a77ac */ /* 0x000eac0008000800 */
[----:B------:R-:W3:Y:S01]  /*0050*/  LDC R0, c[0x0][0x370] ;  /* 0x0000dc00ff007b82 */ /* 0x000ee20000000800 */
[----:B-1----:R-:W-:-:S06]  /*0060*/  UIMAD UR4, UR5, UR4, URZ ;  /* 0x00000004050472a4 */ /* 0x002fcc000f8e02ff */
[----:B0-----:R-:W-:Y:S02]  /*0070*/  VIADD R3, R11, UR4 ;  /* 0x000000040b037c36 */ /* 0x001fe40008000000 */
[----:B---3--:R-:W-:-:S03]  /*0080*/  IMAD R0, R0, UR5, RZ ;  /* 0x0000000500007c24 */ /* 0x008fc6000f8e02ff */
[----:B--2---:R-:W-:-:S13]  /*0090*/  ISETP.GE.AND P0, PT, R3, UR10, PT ;  /* 0x0000000a03007c0c */ /* 0x004fda000bf06270 */
[----:B------:R-:W-:Y:S05]  /*00a0*/  @P0 EXIT ;  /* 0x000000000000094d */ /* 0x000fea0003800000 */
[----:B------:R-:W0:Y:S01]  /*00b0*/  I2F.U32.RP R8, R0 ;  /* 0x0000000000087306 */ /* 0x000e220000209000 */
[C---:B------:R-:W-:Y:S01]  /*00c0*/  IADD3 R2, PT, PT, R0.reuse, R3, RZ ;  /* 0x0000000300027210 */ /* 0x040fe20007ffe0ff */
[----:B------:R-:W-:Y:S01]  /*00d0*/  IMAD.MOV R9, RZ, RZ, -R0 ;  /* 0x000000ffff097224 */ /* 0x000fe200078e0a00 */
[----:B------:R-:W-:Y:S01]  /*00e0*/  ISETP.NE.U32.AND P2, PT, R0, RZ, PT ;  /* 0x000000ff0000720c */ /* 0x000fe20003f45070 */
[----:B------:R-:W1:Y:S01]  /*00f0*/  LDCU UR11, c[0x0][0x388] ;  /* 0x00007100ff0b77ac */ /* 0x000e620008000800 */
[C---:B------:R-:W-:Y:S01]  /*0100*/  ISETP.GE.AND P0, PT, R2.reuse, UR10, PT ;  /* 0x0000000a02007c0c */ /* 0x040fe2000bf06270 */
[----:B------:R-:W-:Y:S01]  /*0110*/  BSSY.RECONVERGENT B0, `(.L_x_0) ;  /* 0x000003a000007945 */ /* 0x000fe20003800200 */
[----:B------:R-:W-:Y:S01]  /*0120*/  VIMNMX R7, PT, PT, R2, UR10, !PT ;  /* 0x0000000a02077c48 */ /* 0x000fe2000ffe0100 */
[----:B------:R-:W2:Y:S01]  /*0130*/  LDCU.64 UR8, c[0x0][0x358] ;  /* 0x00006b00ff0877ac */ /* 0x000ea20008000a00 */
[----:B------:R-:W-:-:S04]  /*0140*/  SEL R6, RZ, 0x1, P0 ;  /* 0x00000001ff067807 */ /* 0x000fc80000000000 */
[----:B------:R-:W-:Y:S01]  /*0150*/  IADD3 R7, PT, PT, R7, -R2, -R6 ;  /* 0x8000000207077210 */ /* 0x000fe20007ffe806 */
[----:B0-----:R-:W0:Y:S02]  /*0160*/  MUFU.RCP R8, R8 ;  /* 0x0000000800087308 */ /* 0x001e240000001000 */
[----:B0-----:R-:W-:-:S06]  /*0170*/  IADD3 R4, PT, PT, R8, 0xffffffe, RZ ;  /* 0x0ffffffe08047810 */ /* 0x001fcc0007ffe0ff */
[----:B------:R0:W3:Y:S02]  /*0180*/  F2I.FTZ.U32.TRUNC.NTZ R5, R4 ;  /* 0x0000000400057305 */ /* 0x0000e4000021f000 */
[----:B0-----:R-:W-:Y:S02]  /*0190*/  IMAD.MOV.U32 R4, RZ, RZ, RZ ;  /* 0x000000ffff047224 */ /* 0x001fe400078e00ff */
[----:B---3--:R-:W-:-:S04]  /*01a0*/  IMAD R9, R9, R5, RZ ;  /* 0x0000000509097224 */ /* 0x008fc800078e02ff */
[----:B------:R-:W-:-:S06]  /*01b0*/  IMAD.HI.U32 R8, R5, R9, R4 ;  /* 0x0000000905087227 */ /* 0x000fcc00078e0004 */
[----:B------:R-:W-:-:S05]  /*01c0*/  IMAD.HI.U32 R5, R8, R7, RZ ;  /* 0x0000000708057227 */ /* 0x000fca00078e00ff */
[----:B------:R-:W-:-:S05]  /*01d0*/  IADD3 R2, PT, PT, -R5, RZ, RZ ;  /* 0x000000ff05027210 */ /* 0x000fca0007ffe1ff */
[----:B------:R-:W-:-:S05]  /*01e0*/  IMAD R7, R0, R2, R7 ;  /* 0x0000000200077224 */ /* 0x000fca00078e0207 */
[----:B------:R-:W-:-:S13]  /*01f0*/  ISETP.GE.U32.AND P0, PT, R7, R0, PT ;  /* 0x000000000700720c */ /* 0x000fda0003f06070 */
[----:B------:R-:W-:Y:S01]  /*0200*/  @P0 IMAD.IADD R7, R7, 0x1, -R0 ;  /* 0x0000000107070824 */ /* 0x000fe200078e0a00 */
[----:B------:R-:W-:-:S04]  /*0210*/  @P0 IADD3 R5, PT, PT, R5, 0x1, RZ ;  /* 0x0000000105050810 */ /* 0x000fc80007ffe0ff */
[----:B------:R-:W-:-:S13]  /*0220*/  ISETP.GE.U32.AND P1, PT, R7, R0, PT ;  /* 0x000000000700720c */ /* 0x000fda0003f26070 */
[----:B------:R-:W-:Y:S01]  /*0230*/  @P1 VIADD R5, R5, 0x1 ;  /* 0x0000000105051836 */ /* 0x000fe20000000000 */
[----:B------:R-:W-:-:S04]  /*0240*/  @!P2 LOP3.LUT R5, RZ, R0, RZ, 0x33, !PT ;  /* 0x00000000ff05a212 */ /* 0x000fc800078e33ff */
[----:B------:R-:W-:-:S04]  /*0250*/  IADD3 R2, PT, PT, R6, R5, RZ ;  /* 0x0000000506027210 */ /* 0x000fc80007ffe0ff */
[C---:B------:R-:W-:Y:S02]  /*0260*/  LOP3.LUT R4, R2.reuse, 0x3, RZ, 0xc0, !PT ;  /* 0x0000000302047812 */ /* 0x040fe400078ec0ff */
[----:B------:R-:W-:Y:S02]  /*0270*/  ISETP.GE.U32.AND P1, PT, R2, 0x3, PT ;  /* 0x000000030200780c */ /* 0x000fe40003f26070 */
[----:B------:R-:W-:-:S13]  /*0280*/  ISETP.NE.AND P0, PT, R4, 0x3, PT ;  /* 0x000000030400780c */ /* 0x000fda0003f05270 */
[----:B-12---:R-:W-:Y:S05]  /*0290*/  @!P0 BRA `(.L_x_1) ;  /* 0x0000000000848947 */ /* 0x006fea0003800000 */
[----:B------:R-:W0:Y:S01]  /*02a0*/  LDCU.64 UR6, c[0x0][0x380] ;  /* 0x00007000ff0677ac */ /* 0x000e220008000a00 */
[----:B------:R-:W1:Y:S01]  /*02b0*/  LDC R4, c[0x0][0x388] ;  /* 0x0000e200ff047b82 */ /* 0x000e620000000800 */
[----:B------:R-:W-:-:S05]  /*02c0*/  VIADD R2, R2, 0x1 ;  /* 0x0000000102027836 */ /* 0x000fca0000000000 */
[----:B------:R-:W-:-:S04]  /*02d0*/  LOP3.LUT R2, R2, 0x3, RZ, 0xc0, !PT ;  /* 0x0000000302027812 */ /* 0x000fc800078ec0ff */
[----:B------:R-:W-:Y:S01]  /*02e0*/  IADD3 R2, PT, PT, -R2, RZ, RZ ;  /* 0x000000ff02027210 */ /* 0x000fe20007ffe1ff */
[----:B0-----:R-:W-:-:S04]  /*02f0*/  UIADD3 UR5, UP0, UPT, UR6, 0x10, URZ ;  /* 0x0000001006057890 */ /* 0x001fc8000ff1e0ff */
[----:B------:R-:W-:Y:S01]  /*0300*/  UIADD3.X UR6, UPT, UPT, URZ, UR7, URZ, UP0, !UPT ;  /* 0x00000007ff067290 */ /* 0x000fe200087fe4ff */
[----:B-1----:R-:W-:Y:S01]  /*0310*/  IADD3 R11, PT, PT, R4, UR4, R11 ;  /* 0x00000004040b7c10 */ /* 0x002fe2000fffe00b */
[----:B------:R-:W-:-:S04]  /*0320*/  IMAD.U32 R4, RZ, RZ, UR5 ;  /* 0x00000005ff047e24 */ /* 0x000fc8000f8e00ff */
[----:B------:R-:W-:-:S07]  /*0330*/  MOV R5, UR6 ;  /* 0x0000000600057c02 */ /* 0x000fce0008000f00 */
.L_x_2:
[----:B------:R-:W-:-:S04]  /*0340*/  IMAD.WIDE R8, R11, 0x20, R4 ;  /* 0x000000200b087825 */ /* 0x000fc800078e0204 */
[----:B0-----:R-:W-:Y:S01]  /*0350*/  IMAD.WIDE R6, R3, 0x20, R4 ;  /* 0x0000002003067825 */ /* 0x001fe200078e0204 */
[----:B------:R-:W2:Y:S04]  /*0360*/  LDG.E.64 R12, desc[UR8][R8.64+-0x10] ;  /* 0xfffff008080c7981 */ /* 0x000ea8000c1e1b00 */
[----:B------:R-:W2:Y:S04]  /*0370*/  LDG.E.64 R14, desc[UR8][R6.64+-0x10] ;  /* 0xfffff008060e7981 */ /* 0x000ea8000c1e1b00 */
[----:B------:R-:W3:Y:S04]  /*0380*/  LDG.E.64 R16, desc[UR8][R6.64+-0x8] ;  /* 0xfffff80806107981 */ /* 0x000ee8000c1e1b00 */
[----:B------:R-:W4:Y:S04]  /*0390*/  LDG.E.64 R18, desc[UR8][R6.64] ;  /* 0x0000000806127981 */ /* 0x000f28000c1e1b00 */
[----:B------:R-:W5:Y:S01]  /*03a0*/  LDG.E.64 R20, desc[UR8][R6.64+0x8] ;  /* 0x0000080806147981 */ /* 0x000f62000c1e1b00 */
[----:B--2---:R-:W-:-:S07]  /*03b0*/  DADD R12, R12, R14 ;  /* 0x000000000c0c7229 */ /* 0x004fce000000000e */
[----:B------:R0:W-:Y:S04]  /*03c0*/  STG.E.64 desc[UR8][R6.64+-0x10], R12 ;  /* 0xfffff00c06007986 */ /* 0x0001e8000c101b08 */
[----:B------:R-:W3:Y:S02]  /*03d0*/  LDG.E.64 R14, desc[UR8][R8.64+-0x8] ;  /* 0xfffff808080e7981 */ /* 0x000ee4000c1e1b00 */
[----:B---3--:R-:W-:-:S07]  /*03e0*/  DADD R14, R14, R16 ;  /* 0x000000000e0e7229 */ /* 0x008fce0000000010 */
[----:B------:R0:W-:Y:S04]  /*03f0*/  STG.E.64 desc[UR8][R6.64+-0x8], R14 ;  /* 0xfffff80e06007986 */ /* 0x0001e8000c101b08 */
[----:B------:R-:W4:Y:S02]  /*0400*/  LDG.E.64 R16, desc[UR8][R8.64] ;  /* 0x0000000808107981 */ /* 0x000f24000c1e1b00 */
[----:B----4-:R-:W-:-:S07]  /*0410*/  DADD R16, R16, R18 ;  /* 0x0000000010107229 */ /* 0x010fce0000000012 */
[----:B------:R0:W-:Y:S04]  /*0420*/  STG.E.64 desc[UR8][R6.64], R16 ;  /* 0x0000001006007986 */ /* 0x0001e8000c101b08 */
[----:B------:R-:W5:Y:S01]  /*0430*/  LDG.E.64 R18, desc[UR8][R8.64+0x8] ;  /* 0x0000080808127981 */ /* 0x000f62000c1e1b00 */
[----:B------:R-:W-:-:S05]  /*0440*/  VIADD R2, R2, 0x1 ;  /* 0x0000000102027836 */ /* 0x000fca0000000000 */
[----:B------:R-:W-:Y:S01]  /*0450*/  ISETP.NE.AND P0, PT, R2, RZ, PT ;  /* 0x000000ff0200720c */ /* 0x000fe20003f05270 */
[C---:B------:R-:W-:Y:S01]  /*0460*/  IMAD.IADD R11, R0.reuse, 0x1, R11 ;  /* 0x00000001000b7824 */ /* 0x040fe200078e020b */
[----:B------:R-:W-:Y:S01]  /*0470*/  IADD3 R3, PT, PT, R0, R3, RZ ;  /* 0x0000000300037210 */ /* 0x000fe20007ffe0ff */
[----:B-----5:R-:W-:-:S07]  /*0480*/  DADD R18, R18, R20 ;  /* 0x0000000012127229 */ /* 0x020fce0000000014 */
[----:B------:R0:W-:Y:S03]  /*0490*/  STG.E.64 desc[UR8][R6.64+0x8], R18 ;  /* 0x0000081206007986 */ /* 0x0001e6000c101b08 */
[----:B------:R-:W-:Y:S05]  /*04a0*/  @P0 BRA `(.L_x_2) ;  /* 0xfffffffc00a40947 */ /* 0x000fea000383ffff */
.L_x_1:
[----:B------:R-:W-:Y:S05]  /*04b0*/  BSYNC.RECONVERGENT B0 ;  /* 0x0000000000007941 */ /* 0x000fea0003800200 */
.L_x_0:
[----:B------:R-:W-:Y:S05]  /*04c0*/  @!P1 EXIT ;  /* 0x000000000000994d */ /* 0x000fea0003800000 */
.L_x_3:
[----:B-1----:R-:W1:Y:S01]  /*04d0*/  LDC.64 R4, c[0x0][0x380] ;  /* 0x0000e000ff047b82 */ /* 0x002e620000000a00 */
[----:B0-----:R-:W-:-:S05]  /*04e0*/  IADD3 R7, PT, PT, R3, UR11, RZ ;  /* 0x0000000b03077c10 */ /* 0x001fca000fffe0ff */
[----:B-1----:R-:W-:-:S04]  /*04f0*/  IMAD.WIDE R6, R7, 0x20, R4 ;  /* 0x0000002007067825 */ /* 0x002fc800078e0204 */
[----:B------:R-:W-:Y:S01]  /*0500*/  IMAD.WIDE R4, R3, 0x20, R4 ;  /* 0x0000002003047825 */ /* 0x000fe200078e0204 */
        /* <DEDUP_REMOVED lines=14> */
[----:B0-----:R-:W-:Y:S01]  /*05f0*/  IMAD.WIDE R8, R0, 0x20, R4 ;  /* 0x0000002000087825 */ /* 0x001fe200078e0204 */
[----:B-----5:R-:W-:-:S03]  /*0600*/  DADD R16, R10, R16 ;  /* 0x000000000a107229 */ /* 0x020fc60000000010 */
[----:B------:R-:W-:-:S04]  /*0610*/  IMAD.WIDE R10, R0, 0x20, R6 ;  /* 0x00000020000a7825 */ /* 0x000fc800078e0206 */
[----:B------:R0:W-:Y:S04]  /*0620*/  STG.E.64 desc[UR8][R4.64+0x18], R16 ;  /* 0x0000181004007986 */ /* 0x0001e8000c101b08 */
[----:B------:R-:W3:Y:S04]  /*0630*/  LDG.E.64 R18, desc[UR8][R10.64] ;  /* 0x000000080a127981 */ /* 0x000ee8000c1e1b00 */
[----:B-1----:R-:W3:Y:S02]  /*0640*/  LDG.E.64 R12, desc[UR8][R8.64] ;  /* 0x00000008080c7981 */ /* 0x002ee4000c1e1b00 */
[----:B---3--:R-:W-:-:S02]  /*0650*/  DADD R12, R18, R12 ;  /* 0x00000000120c7229 */ /* 0x008fc4000000000c */
[----:B------:R-:W3:Y:S05]  /*0660*/  LDG.E.64 R18, desc[UR8][R8.64+0x8] ;  /* 0x0000080808127981 */ /* 0x000eea000c1e1b00 */
[----:B------:R1:W-:Y:S04]  /*0670*/  STG.E.64 desc[UR8][R8.64], R12 ;  /* 0x0000000c08007986 */ /* 0x0003e8000c101b08 */
[----:B--2---:R-:W3:Y:S02]  /*0680*/  LDG.E.64 R14, desc[UR8][R10.64+0x8] ;  /* 0x000008080a0e7981 */ /* 0x004ee4000c1e1b00 */
[----:B---3--:R-:W-:-:S02]  /*0690*/  DADD R14, R14, R18 ;  /* 0x000000000e0e7229 */ /* 0x008fc40000000012 */
[----:B------:R-:W2:Y:S05]  /*06a0*/  LDG.E.64 R18, desc[UR8][R8.64+0x10] ;  /* 0x0000100808127981 */ /* 0x000eaa000c1e1b00 */
[----:B------:R3:W-:Y:S04]  /*06b0*/  STG.E.64 desc[UR8][R8.64+0x8], R14 ;  /* 0x0000080e08007986 */ /* 0x0007e8000c101b08 */
[----:B------:R-:W2:Y:S02]  /*06c0*/  LDG.E.64 R6, desc[UR8][R10.64+0x10] ;  /* 0x000010080a067981 */ /* 0x000ea4000c1e1b00 */
[----:B--2---:R-:W-:-:S02]  /*06d0*/  DADD R18, R6, R18 ;  /* 0x0000000006127229 */ /* 0x004fc40000000012 */
[----:B------:R-:W2:Y:S05]  /*06e0*/  LDG.E.64 R6, desc[UR8][R8.64+0x18] ;  /* 0x0000180808067981 */ /* 0x000eaa000c1e1b00 */
[----:B------:R4:W-:Y:S04]  /*06f0*/  STG.E.64 desc[UR8][R8.64+0x10], R18 ;  /* 0x0000101208007986 */ /* 0x0009e8000c101b08 */
[----:B0-----:R-:W2:Y:S02]  /*0700*/  LDG.E.64 R4, desc[UR8][R10.64+0x18] ;  /* 0x000018080a047981 */ /* 0x001ea4000c1e1b00 */
[----:B--2---:R-:W-:Y:S01]  /*0710*/  DADD R16, R4, R6 ;  /* 0x0000000004107229 */ /* 0x004fe20000000006 */
[----:B------:R-:W-:-:S04]  /*0720*/  IMAD.WIDE R6, R0, 0x20, R10 ;  /* 0x0000002000067825 */ /* 0x000fc800078e020a */
[----:B------:R-:W-:Y:S02]  /*0730*/  IMAD.WIDE R4, R0, 0x20, R8 ;  /* 0x0000002000047825 */ /* 0x000fe400078e0208 */
[----:B------:R0:W-:Y:S04]  /*0740*/  STG.E.64 desc[UR8][R8.64+0x18], R16 ;  /* 0x0000181008007986 */ /* 0x0001e8000c101b08 */
[----:B-1----:R-:W2:Y:S04]  /*0750*/  LDG.E.64 R12, desc[UR8][R6.64] ;  /* 0x00000008060c7981 */ /* 0x002ea8000c1e1b00 */
[----:B---3--:R-:W2:Y:S04]  /*0760*/  LDG.E.64 R14, desc[UR8][R4.64] ;  /* 0x00000008040e7981 */ /* 0x008ea8000c1e1b00 */
[----:B------:R-:W3:Y:S04]  /*0770*/  LDG.E.64 R20, desc[UR8][R4.64+0x8] ;  /* 0x0000080804147981 */ /* 0x000ee8000c1e1b00 */
[----:B----4-:R-:W4:Y:S01]  /*0780*/  LDG.E.64 R18, desc[UR8][R4.64+0x10] ;  /* 0x0000100804127981 */ /* 0x010f22000c1e1b00 */
[----:B--2---:R-:W-:-:S07]  /*0790*/  DADD R12, R12, R14 ;  /* 0x000000000c0c7229 */ /* 0x004fce000000000e */
[----:B------:R1:W-:Y:S04]  /*07a0*/  STG.E.64 desc[UR8][R4.64], R12 ;  /* 0x0000000c04007986 */ /* 0x0003e8000c101b08 */
[----:B------:R-:W3:Y:S02]  /*07b0*/  LDG.E.64 R14, desc[UR8][R6.64+0x8] ;  /* 0x00000808060e7981 */ /* 0x000ee4000c1e1b00 */
[----:B---3--:R-:W-:-:S07]  /*07c0*/  DADD R14, R14, R20 ;  /* 0x000000000e0e7229 */ /* 0x008fce0000000014 */
[----:B------:R2:W-:Y:S04]  /*07d0*/  STG.E.64 desc[UR8][R4.64+0x8], R14 ;  /* 0x0000080e04007986 */ /* 0x0005e8000c101b08 */
[----:B------:R-:W4:Y:S02]  /*07e0*/  LDG.E.64 R10, desc[UR8][R6.64+0x10] ;  /* 0x00001008060a7981 */ /* 0x000f24000c1e1b00 */
[----:B----4-:R-:W-:Y:S02]  /*07f0*/  DADD R18, R10, R18 ;  /* 0x000000000a127229 */ /* 0x010fe40000000012 */
[----:B------:R-:W3:Y:S05]  /*0800*/  LDG.E.64 R10, desc[UR8][R4.64+0x18] ;  /* 0x00001808040a7981 */ /* 0x000eea000c1e1b00 */
[----:B------:R4:W-:Y:S04]  /*0810*/  STG.E.64 desc[UR8][R4.64+0x10], R18 ;  /* 0x0000101204007986 */ /* 0x0009e8000c101b08 */
[----:B0-----:R-:W3:Y:S02]  /*0820*/  LDG.E.64 R8, desc[UR8][R6.64+0x18] ;  /* 0x0000180806087981 */ /* 0x001ee4000c1e1b00 */
[----:B---3--:R-:W-:Y:S01]  /*0830*/  DADD R16, R8, R10 ;  /* 0x0000000008107229 */ /* 0x008fe2000000000a */
[----:B------:R-:W-:-:S04]  /*0840*/  IMAD.WIDE R10, R0, 0x20, R6 ;  /* 0x00000020000a7825 */ /* 0x000fc800078e0206 */
[----:B------:R-:W-:Y:S02]  /*0850*/  IMAD.WIDE R8, R0, 0x20, R4 ;  /* 0x0000002000087825 */ /* 0x000fe400078e0204 */
[----:B------:R0:W-:Y:S04]  /*0860*/  STG.E.64 desc[UR8][R4.64+0x18], R16 ;  /* 0x0000181004007986 */ /* 0x0001e8000c101b08 */
[----:B-1----:R-:W3:Y:S04]  /*0870*/  LDG.E.64 R12, desc[UR8][R10.64] ;  /* 0x000000080a0c7981 */ /* 0x002ee8000c1e1b00 */
[----:B--2---:R-:W3:Y:S04]  /*0880*/  LDG.E.64 R14, desc[UR8][R8.64] ;  /* 0x00000008080e7981 */ /* 0x004ee8000c1e1b00 */
[----:B------:R-:W2:Y:S04]  /*0890*/  LDG.E.64 R20, desc[UR8][R8.64+0x8] ;  /* 0x0000080808147981 */ /* 0x000ea8000c1e1b00 */
[----:B----4-:R-:W4:Y:S04]  /*08a0*/  LDG.E.64 R18, desc[UR8][R8.64+0x10] ;  /* 0x0000100808127981 */ /* 0x010f28000c1e1b00 */
[----:B0-----:R-:W5:Y:S01]  /*08b0*/  LDG.E.64 R16, desc[UR8][R8.64+0x18] ;  /* 0x0000180808107981 */ /* 0x001f62000c1e1b00 */
[----:B---3--:R-:W-:-:S07]  /*08c0*/  DADD R12, R12, R14 ;  /* 0x000000000c0c7229 */ /* 0x008fce000000000e */
[----:B------:R1:W-:Y:S04]  /*08d0*/  STG.E.64 desc[UR8][R8.64], R12 ;  /* 0x0000000c08007986 */ /* 0x0003e8000c101b08 */
[----:B------:R-:W2:Y:S02]  /*08e0*/  LDG.E.64 R14, desc[UR8][R10.64+0x8] ;  /* 0x000008080a0e7981 */ /* 0x000ea4000c1e1b00 */
[----:B--2---:R-:W-:-:S07]  /*08f0*/  DADD R14, R14, R20 ;  /* 0x000000000e0e7229 */ /* 0x004fce0000000014 */
[----:B------:R1:W-:Y:S04]  /*0900*/  STG.E.64 desc[UR8][R8.64+0x8], R14 ;  /* 0x0000080e08007986 */ /* 0x0003e8000c101b08 */
[----:B------:R-:W4:Y:S02]  /*0910*/  LDG.E.64 R6, desc[UR8][R10.64+0x10] ;  /* 0x000010080a067981 */ /* 0x000f24000c1e1b00 */
[----:B----4-:R-:W-:-:S07]  /*0920*/  DADD R6, R6, R18 ;  /* 0x0000000006067229 */ /* 0x010fce0000000012 */
[----:B------:R1:W-:Y:S04]  /*0930*/  STG.E.64 desc[UR8][R8.64+0x10], R6 ;  /* 0x0000100608007986 */ /* 0x0003e8000c101b08 */
[----:B------:R-:W5:Y:S01]  /*0940*/  LDG.E.64 R4, desc[UR8][R10.64+0x18] ;  /* 0x000018080a047981 */ /* 0x000f62000c1e1b00 */
[----:B------:R-:W-:-:S05]  /*0950*/  IMAD R3, R0, 0x4, R3 ;  /* 0x0000000400037824 */ /* 0x000fca00078e0203 */
[----:B------:R-:W-:Y:S01]  /*0960*/  ISETP.GE.AND P0, PT, R3, UR10, PT ;  /* 0x0000000a03007c0c */ /* 0x000fe2000bf06270 */
[----:B-----5:R-:W-:-:S07]  /*0970*/  DADD R4, R4, R16 ;  /* 0x0000000004047229 */ /* 0x020fce0000000010 */
[----:B------:R1:W-:Y:S05]  /*0980*/  STG.E.64 desc[UR8][R8.64+0x18], R4 ;  /* 0x0000180408007986 */ /* 0x0003ea000c101b08 */
[----:B------:R-:W-:Y:S05]  /*0990*/  @!P0 BRA `(.L_x_3) ;  /* 0xfffffff800cc8947 */ /* 0x000fea000383ffff */
[----:B------:R-:W-:Y:S05]  /*09a0*/  EXIT ;  /* 0x000000000000794d */ /* 0x000fea0003800000 */
.L_x_4:
[----:B------:R-:W-:-:S00]  /*09b0*/  BRA `(.L_x_4) ;  /* 0xfffffffc00fc7947 */ /* 0x000fc0000383ffff */
[----:B------:R-:W-:-:S00]  /*09c0*/  NOP ;  /* 0x0000000000007918 */ /* 0x000fc00000000000 */
        /* <DEDUP_REMOVED lines=11> */
.L_x_103:


//--------------------- .text._Z9bbpKernelP2sJy   --------------------------
	.section	.text._Z9bbpKernelP2sJy,"ax",@progbits
	.align	128
        .global         _Z9bbpKernelP2sJy
        .type           _Z9bbpKernelP2sJy,@function
        .size           _Z9bbpKernelP2sJy,(.L_x_102 - _Z9bbpKernelP2sJy)
        .other          _Z9bbpKernelP2sJy,@"STO_CUDA_ENTRY STV_DEFAULT"
_Z9bbpKernelP2sJy:
.text._Z9bbpKernelP2sJy:
[----:B------:R-:W-:Y:S01]  /*0000*/  LDC R1, c[0x0][0x37c] ;  /* 0x0000df00ff017b82 */ /* 0x000fe20000000800 */
[----:B------:R-:W0:Y:S01]  /*0010*/  S2R R7, SR_TID.X ;  /* 0x0000000000077919 */ /* 0x000e220000002100 */
[----:B------:R-:W0:Y:S01]  /*0020*/  LDCU UR4, c[0x0][0x360] ;  /* 0x00006c00ff0477ac */ /* 0x000e220008000800 */
[----:B------:R-:W0:Y:S01]  /*0030*/  S2R R0, SR_CTAID.X ;  /* 0x0000000000007919 */ /* 0x000e220000002500 */
[----:B------:R-:W1:Y:S01]  /*0040*/  LDCU.64 UR10, c[0x0][0x388] ;  /* 0x00007100ff0a77ac */ /* 0x000e620008000a00 */
[----:B------:R-:W-:Y:S01]  /*0050*/  UMOV UR7, 0x1 ;  /* 0x0000000100077882 */ /* 0x000fe20000000000 */
[----:B0-----:R-:W-:Y:S01]  /*0060*/  IMAD R7, R0, UR4, R7 ;  /* 0x0000000400077c24 */ /* 0x001fe2000f8e0207 */
[----:B-1----:R-:W-:-:S06]  /*0070*/  UMOV UR4, URZ ;  /* 0x000000ff00047c82 */ /* 0x002fcc0008000000 */
.L_x_5:
[----:B------:R-:W-:Y:S01]  /*0080*/  UISETP.GT.U32.AND UP0, UPT, UR7, UR10, UPT ;  /* 0x0000000a0700728c */ /* 0x000fe2000bf04070 */
[----:B------:R-:W-:Y:S01]  /*0090*/  UMOV UR6, UR4 ;  /* 0x0000000400067c82 */ /* 0x000fe20008000000 */
[----:B------:R-:W-:Y:S02]  /*00a0*/  UMOV UR5, UR7 ;  /* 0x0000000700057c82 */ /* 0x000fe40008000000 */
[----:B------:R-:W-:Y:S02]  /*00b0*/  UISETP.GT.U32.AND.EX UP0, UPT, UR4, UR11, UPT, UP0 ;  /* 0x0000000b0400728c */ /* 0x000fe4000bf04100 */
[----:B------:R-:W-:Y:S02]  /*00c0*/  USHF.L.U64.HI UR4, UR7, 0x1, UR4 ;  /* 0x0000000107047899 */ /* 0x000fe40008010204 */
[----:B------:R-:W-:-:S05]  /*00d0*/  USHF.L.U32 UR7, UR7, 0x1, URZ ;  /* 0x0000000107077899 */ /* 0x000fca00080006ff */
[----:B------:R-:W-:Y:S07]  /*00e0*/  BRA.U !UP0, `(.L_x_5) ;  /* 0xfffffffd08e47547 */ /* 0x000fee000b83ffff */
[----:B------:R-:W-:Y:S01]  /*00f0*/  ISETP.GT.U32.AND P0, PT, R7, UR10, PT ;  /* 0x0000000a07007c0c */ /* 0x000fe2000bf04070 */
[----:B------:R-:W0:Y:S01]  /*0100*/  LDCU.64 UR8, c[0x0][0x358] ;  /* 0x00006b00ff0877ac */ /* 0x000e220008000a00 */
[----:B------:R-:W-:Y:S01]  /*0110*/  BSSY.RECONVERGENT B0, `(.L_x_6) ;  /* 0x0000390000007945 */ /* 0x000fe20003800200 */
[----:B------:R-:W-:Y:S02]  /*0120*/  CS2R R32, SRZ ;  /* 0x0000000000207805 */ /* 0x000fe4000001ff00 */
[----:B------:R-:W-:Y:S02]  /*0130*/  ISETP.GT.U32.AND.EX P0, PT, RZ, UR11, PT, P0 ;  /* 0x0000000bff007c0c */ /* 0x000fe4000bf04100 */
[----:B------:R-:W-:Y:S02]  /*0140*/  CS2R R22, SRZ ;  /* 0x0000000000167805 */ /* 0x000fe4000001ff00 */
[----:B------:R-:W-:Y:S02]  /*0150*/  CS2R R20, SRZ ;  /* 0x0000000000147805 */ /* 0x000fe4000001ff00 */
[----:B------:R-:W-:-:S07]  /*0160*/  CS2R R18, SRZ ;  /* 0x0000000000127805 */ /* 0x000fce000001ff00 */
[----:B------:R-:W-:Y:S05]  /*0170*/  @P0 BRA `(.L_x_7) ;  /* 0x0000003800240947 */ /* 0x000fea0003800000 */
[----:B------:R-:W-:Y:S01]  /*0180*/  IMAD.U32 R6, RZ, RZ, UR5 ;  /* 0x00000005ff067e24 */ /* 0x000fe2000f8e00ff */
[----:B------:R-:W-:Y:S01]  /*0190*/  CS2R R18, SRZ ;  /* 0x0000000000127805 */ /* 0x000fe2000001ff00 */
[----:B------:R-:W-:Y:S01]  /*01a0*/  IMAD.U32 R5, RZ, RZ, UR6 ;  /* 0x00000006ff057e24 */ /* 0x000fe2000f8e00ff */
[----:B------:R-:W-:Y:S01]  /*01b0*/  CS2R R20, SRZ ;  /* 0x0000000000147805 */ /* 0x000fe2000001ff00 */
[----:B------:R-:W-:Y:S01]  /*01c0*/  IMAD.MOV.U32 R4, RZ, RZ, R7 ;  /* 0x000000ffff047224 */ /* 0x000fe200078e0007 */
[----:B------:R-:W-:Y:S01]  /*01d0*/  CS2R R22, SRZ ;  /* 0x0000000000167805 */ /* 0x000fe2000001ff00 */
[----:B------:R-:W-:Y:S01]  /*01e0*/  IMAD.MOV.U32 R3, RZ, RZ, RZ ;  /* 0x000000ffff037224 */ /* 0x000fe200078e00ff */
[----:B------:R-:W-:-:S07]  /*01f0*/  CS2R R32, SRZ ;  /* 0x0000000000207805 */ /* 0x000fce000001ff00 */
.L_x_94:
[----:B------:R-:W1:Y:S01]  /*0200*/  LDCU.64 UR10, c[0x0][0x388] ;  /* 0x00007100ff0a77ac */ /* 0x000e620008000a00 */
[----:B------:R-:W-:Y:S01]  /*0210*/  BSSY.RECONVERGENT B1, `(.L_x_8) ;  /* 0x000000c000017945 */ /* 0x000fe20003800200 */
[----:B------:R-:W-:Y:S02]  /*0220*/  IMAD.MOV.U32 R9, RZ, RZ, R6 ;  /* 0x000000ffff097224 */ /* 0x000fe400078e0006 */
[----:B------:R-:W-:Y:S01]  /*0230*/  IMAD.MOV.U32 R8, RZ, RZ, R5 ;  /* 0x000000ffff087224 */ /* 0x000fe200078e0005 */
[----:B-1----:R-:W-:-:S04]  /*0240*/  IADD3 R2, P0, PT, -R4, UR10, RZ ;  /* 0x0000000a04027c10 */ /* 0x002fc8000ff1e1ff */
[----:B------:R-:W-:-:S09]  /*0250*/  IADD3.X R0, PT, PT, ~R3, UR11, RZ, P0, !PT ;  /* 0x0000000b03007c10 */ /* 0x000fd200087fe5ff */
.L_x_9:
[C---:B------:R-:W-:Y:S01]  /*0260*/  ISETP.GT.U32.AND P0, PT, R9.reuse, R2, PT ;  /* 0x000000020900720c */ /* 0x040fe20003f04070 */
[----:B------:R-:W-:Y:S01]  /*0270*/  IMAD.MOV.U32 R6, RZ, RZ, R9 ;  /* 0x000000ffff067224 */ /* 0x000fe200078e0009 */
[--C-:B------:R-:W-:Y:S01]  /*0280*/  SHF.R.U64 R9, R9, 0x1, R8.reuse ;  /* 0x0000000109097819 */ /* 0x100fe20000001208 */
[--C-:B------:R-:W-:Y:S01]  /*0290*/  IMAD.MOV.U32 R5, RZ, RZ, R8.reuse ;  /* 0x000000ffff057224 */ /* 0x100fe200078e0008 */
[----:B------:R-:W-:Y:S02]  /*02a0*/  ISETP.GT.U32.AND.EX P0, PT, R8, R0, PT, P0 ;  /* 0x000000000800720c */ /* 0x000fe40003f04100 */
[----:B------:R-:W-:-:S11]  /*02b0*/  SHF.R.U32.HI R8, RZ, 0x1, R8 ;  /* 0x00000001ff087819 */ /* 0x000fd60000011608 */
[----:B------:R-:W-:Y:S05]  /*02c0*/  @P0 BRA `(.L_x_9) ;  /* 0xfffffffc00e40947 */ /* 0x000fea000383ffff */
[----:B0-----:R-:W-:Y:S05]  /*02d0*/  BSYNC.RECONVERGENT B1 ;  /* 0x0000000000017941 */ /* 0x001fea0003800200 */
.L_x_8:
[----:B------:R-:W-:Y:S01]  /*02e0*/  ISETP.GE.U32.AND P0, PT, R6, 0x2, PT ;  /* 0x000000020600780c */ /* 0x000fe20003f06070 */
[C---:B------:R-:W-:Y:S01]  /*02f0*/  IMAD.SHL.U32 R8, R4.reuse, 0x8, RZ ;  /* 0x0000000804087824 */ /* 0x040fe200078e00ff */
[----:B------:R-:W-:Y:S01]  /*0300*/  BSSY.RECONVERGENT B1, `(.L_x_10) ;  /* 0x00000ba000017945 */ /* 0x000fe20003800200 */
[----:B------:R-:W-:Y:S01]  /*0310*/  SHF.L.U64.HI R27, R4, 0x3, R3 ;  /* 0x00000003041b7819 */ /* 0x000fe20000010203 */
[----:B------:R-:W-:Y:S01]  /*0320*/  IMAD.MOV.U32 R10, RZ, RZ, 0x0 ;  /* 0x00000000ff0a7424 */ /* 0x000fe200078e00ff */
[----:B------:R-:W-:Y:S01]  /*0330*/  ISETP.GE.U32.AND.EX P0, PT, R5, RZ, PT, P0 ;  /* 0x000000ff0500720c */ /* 0x000fe20003f06100 */
[----:B------:R-:W-:Y:S01]  /*0340*/  IMAD.MOV.U32 R11, RZ, RZ, 0x40300000 ;  /* 0x40300000ff0b7424 */ /* 0x000fe200078e00ff */
[----:B------:R-:W-:-:S11]  /*0350*/  LOP3.LUT R26, R8, 0x1, RZ, 0xfc, !PT ;  /* 0x00000001081a7812 */ /* 0x000fd600078efcff */
[----:B------:R-:W-:Y:S05]  /*0360*/  @!P0 BRA `(.L_x_11) ;  /* 0x0000000800cc8947 */ /* 0x000fea0003800000 */
[----:B------:R-:W-:Y:S01]  /*0370*/  BSSY.RECONVERGENT B2, `(.L_x_12) ;  /* 0x00000b1000027945 */ /* 0x000fe20003800200 */
[----:B------:R-:W-:Y:S02]  /*0380*/  IMAD.MOV.U32 R14, RZ, RZ, 0x10 ;  /* 0x00000010ff0e7424 */ /* 0x000fe400078e00ff */
[----:B------:R-:W-:Y:S02]  /*0390*/  IMAD.MOV.U32 R15, RZ, RZ, RZ ;  /* 0x000000ffff0f7224 */ /* 0x000fe400078e00ff */
[----:B------:R-:W-:Y:S02]  /*03a0*/  IMAD.MOV.U32 R16, RZ, RZ, R6 ;  /* 0x000000ffff107224 */ /* 0x000fe400078e0006 */
[----:B------:R-:W-:-:S07]  /*03b0*/  IMAD.MOV.U32 R17, RZ, RZ, R5 ;  /* 0x000000ffff117224 */ /* 0x000fce00078e0005 */
.L_x_28:
[----:B------:R-:W-:Y:S01]  /*03c0*/  ISETP.GE.U32.AND P0, PT, R14, 0x40000000, PT ;  /* 0x400000000e00780c */ /* 0x000fe20003f06070 */
[----:B------:R-:W-:Y:S03]  /*03d0*/  BSSY.RECONVERGENT B3, `(.L_x_13) ;  /* 0x0000021000037945 */ /* 0x000fe60003800200 */
[----:B------:R-:W-:-:S13]  /*03e0*/  ISETP.GE.U32.AND.EX P0, PT, R15, RZ, PT, P0 ;  /* 0x000000ff0f00720c */ /* 0x000fda0003f06100 */
[----:B------:R-:W-:Y:S05]  /*03f0*/  @!P0 BRA `(.L_x_14) ;  /* 0x0000000000788947 */ /* 0x000fea0003800000 */
[----:B------:R-:W-:-:S04]  /*0400*/  LOP3.LUT R8, R15, R27, RZ, 0xfc, !PT ;  /* 0x0000001b0f087212 */ /* 0x000fc800078efcff */
[----:B------:R-:W-:-:S13]  /*0410*/  ISETP.NE.U32.AND P0, PT, R8, RZ, PT ;  /* 0x000000ff0800720c */ /* 0x000fda0003f05070 */
[----:B------:R-:W-:Y:S05]  /*0420*/  @P0 BRA `(.L_x_15) ;  /* 0x00000000004c0947 */ /* 0x000fea0003800000 */
[----:B------:R-:W0:Y:S01]  /*0430*/  I2F.U32.RP R10, R26 ;  /* 0x0000001a000a7306 */ /* 0x000e220000209000 */
[----:B------:R-:W-:Y:S01]  /*0440*/  ISETP.NE.U32.AND P1, PT, R26, RZ, PT ;  /* 0x000000ff1a00720c */ /* 0x000fe20003f25070 */
[----:B------:R-:W-:-:S06]  /*0450*/  IMAD.MOV.U32 R15, RZ, RZ, RZ ;  /* 0x000000ffff0f7224 */ /* 0x000fcc00078e00ff */
[----:B0-----:R-:W0:Y:S02]  /*0460*/  MUFU.RCP R10, R10 ;  /* 0x0000000a000a7308 */ /* 0x001e240000001000 */
[----:B0-----:R-:W-:-:S06]  /*0470*/  VIADD R8, R10, 0xffffffe ;  /* 0x0ffffffe0a087836 */ /* 0x001fcc0000000000 */
[----:B------:R0:W1:Y:S02]  /*0480*/  F2I.FTZ.U32.TRUNC.NTZ R9, R8 ;  /* 0x0000000800097305 */ /* 0x000064000021f000 */
[----:B0-----:R-:W-:Y:S02]  /*0490*/  HFMA2 R8, -RZ, RZ, 0, 0 ;  /* 0x00000000ff087431 */ /* 0x001fe400000001ff */
[----:B-1----:R-:W-:-:S04]  /*04a0*/  IMAD.MOV R11, RZ, RZ, -R9 ;  /* 0x000000ffff0b7224 */ /* 0x002fc800078e0a09 */
[----:B------:R-:W-:-:S04]  /*04b0*/  IMAD R11, R11, R26, RZ ;  /* 0x0000001a0b0b7224 */ /* 0x000fc800078e02ff */
[----:B------:R-:W-:-:S06]  /*04c0*/  IMAD.HI.U32 R9, R9, R11, R8 ;  /* 0x0000000b09097227 */ /* 0x000fcc00078e0008 */
[----:B------:R-:W-:-:S04]  /*04d0*/  IMAD.HI.U32 R9, R9, R14, RZ ;  /* 0x0000000e09097227 */ /* 0x000fc800078e00ff */
[----:B------:R-:W-:-:S04]  /*04e0*/  IMAD.MOV R9, RZ, RZ, -R9 ;  /* 0x000000ffff097224 */ /* 0x000fc800078e0a09 */
[----:B------:R-:W-:-:S05]  /*04f0*/  IMAD R14, R26, R9, R14 ;  /* 0x000000091a0e7224 */ /* 0x000fca00078e020e */
[----:B------:R-:W-:-:S13]  /*0500*/  ISETP.GE.U32.AND P0, PT, R14, R26, PT ;  /* 0x0000001a0e00720c */ /* 0x000fda0003f06070 */
[----:B------:R-:W-:-:S05]  /*0510*/  @P0 IMAD.IADD R14, R14, 0x1, -R26 ;  /* 0x000000010e0e0824 */ /* 0x000fca00078e0a1a */
[----:B------:R-:W-:-:S13]  /*0520*/  ISETP.GE.U32.AND P0, PT, R14, R26, PT ;  /* 0x0000001a0e00720c */ /* 0x000fda0003f06070 */
[----:B------:R-:W-:Y:S01]  /*0530*/  @P0 IMAD.IADD R14, R14, 0x1, -R26 ;  /* 0x000000010e0e0824 */ /* 0x000fe200078e0a1a */
[----:B------:R-:W-:Y:S01]  /*0540*/  @!P1 LOP3.LUT R14, RZ, R26, RZ, 0x33, !PT ;  /* 0x0000001aff0e9212 */ /* 0x000fe200078e33ff */
[----:B------:R-:W-:Y:S06]  /*0550*/  BRA `(.L_x_14) ;  /* 0x0000000000207947 */ /* 0x000fec0003800000 */
.L_x_15:
[----:B------:R-:W-:Y:S01]  /*0560*/  IMAD.MOV.U32 R9, RZ, RZ, R14 ;  /* 0x000000ffff097224 */ /* 0x000fe200078e000e */
[----:B------:R-:W-:Y:S01]  /*0570*/  MOV R8, 0x5c0 ;  /* 0x000005c000087802 */ /* 0x000fe20000000f00 */
[----:B------:R-:W-:Y:S02]  /*0580*/  IMAD.MOV.U32 R10, RZ, RZ, R15 ;  /* 0x000000ffff0a7224 */ /* 0x000fe400078e000f */
[----:B------:R-:W-:Y:S02]  /*0590*/  IMAD.MOV.U32 R11, RZ, RZ, R26 ;  /* 0x000000ffff0b7224 */ /* 0x000fe400078e001a */
[----:B------:R-:W-:-:S07]  /*05a0*/  IMAD.MOV.U32 R12, RZ, RZ, R27 ;  /* 0x000000ffff0c7224 */ /* 0x000fce00078e001b */
[----:B------:R-:W-:Y:S05]  /*05b0*/  CALL.REL.NOINC `($__internal_1_$__cuda_sm20_rem_u64) ;  /* 0x0000003800a87944 */ /* 0x000fea0003c00000 */
[----:B------:R-:W-:Y:S02]  /*05c0*/  IMAD.MOV.U32 R14, RZ, RZ, R9 ;  /* 0x000000ffff0e7224 */ /* 0x000fe400078e0009 */
[----:B------:R-:W-:-:S07]  /*05d0*/  IMAD.MOV.U32 R15, RZ, RZ, R10 ;  /* 0x000000ffff0f7224 */ /* 0x000fce00078e000a */
.L_x_14:
[----:B------:R-:W-:Y:S05]  /*05e0*/  BSYNC.RECONVERGENT B3 ;  /* 0x0000000000037941 */ /* 0x000fea0003800200 */
.L_x_13:
[----:B------:R-:W-:Y:S01]  /*05f0*/  ISETP.NE.U32.AND P0, PT, R14, RZ, PT ;  /* 0x000000ff0e00720c */ /* 0x000fe20003f05070 */
[----:B------:R-:W-:Y:S01]  /*0600*/  BSSY.RECONVERGENT B3, `(.L_x_16) ;  /* 0x0000021000037945 */ /* 0x000fe20003800200 */
[----:B------:R-:W-:Y:S02]  /*0610*/  CS2R R24, SRZ ;  /* 0x0000000000187805 */ /* 0x000fe4000001ff00 */
[----:B------:R-:W-:-:S13]  /*0620*/  ISETP.NE.AND.EX P0, PT, R15, RZ, PT, P0 ;  /* 0x000000ff0f00720c */ /* 0x000fda0003f05300 */
[----:B------:R-:W-:Y:S05]  /*0630*/  @!P0 BRA `(.L_x_17) ;  /* 0x0000000000748947 */ /* 0x000fea0003800000 */
[----:B------:R-:W-:Y:S01]  /*0640*/  LOP3.LUT R8, R14, 0x80000000, RZ, 0xc0, !PT ;  /* 0x800000000e087812 */ /* 0x000fe200078ec0ff */
[----:B------:R-:W-:Y:S02]  /*0650*/  IMAD.MOV.U32 R24, RZ, RZ, -0x80000000 ;  /* 0x80000000ff187424 */ /* 0x000fe400078e00ff */
[----:B------:R-:W-:Y:S01]  /*0660*/  IMAD.MOV.U32 R25, RZ, RZ, RZ ;  /* 0x000000ffff197224 */ /* 0x000fe200078e00ff */
[----:B------:R-:W-:-:S04]  /*0670*/  ISETP.NE.U32.AND P0, PT, R8, -0x80000000, PT ;  /* 0x800000000800780c */ /* 0x000fc80003f05070 */
[----:B------:R-:W-:-:S13]  /*0680*/  ISETP.NE.AND.EX P0, PT, R15, RZ, PT, P0 ;  /* 0x000000ff0f00720c */ /* 0x000fda0003f05300 */
[----:B------:R-:W-:Y:S05]  /*0690*/  @!P0 BRA `(.L_x_17) ;  /* 0x00000000005c8947 */ /* 0x000fea0003800000 */
[----:B------:R-:W-:Y:S01]  /*06a0*/  ISETP.GT.U32.AND P0, PT, R14, 0x7fffffff, PT ;  /* 0x7fffffff0e00780c */ /* 0x000fe20003f04070 */
[----:B------:R-:W-:Y:S01]  /*06b0*/  BSSY.RECONVERGENT B4, `(.L_x_17) ;  /* 0x0000015000047945 */ /* 0x000fe20003800200 */
[----:B------:R-:W-:Y:S01]  /*06c0*/  IMAD.MOV.U32 R8, RZ, RZ, 0x1f ;  /* 0x0000001fff087424 */ /* 0x000fe200078e00ff */
[----:B------:R-:W-:Y:S01]  /*06d0*/  MOV R29, 0x2 ;  /* 0x00000002001d7802 */ /* 0x000fe20000000f00 */
[----:B------:R-:W-:Y:S01]  /*06e0*/  IMAD.MOV.U32 R9, RZ, RZ, RZ ;  /* 0x000000ffff097224 */ /* 0x000fe200078e00ff */
[----:B------:R-:W-:Y:S01]  /*06f0*/  ISETP.GT.U32.AND.EX P0, PT, R15, RZ, PT, P0 ;  /* 0x000000ff0f00720c */ /* 0x000fe20003f04100 */
[----:B------:R-:W-:Y:S02]  /*0700*/  IMAD.MOV.U32 R10, RZ, RZ, 0x3f ;  /* 0x0000003fff0a7424 */ /* 0x000fe400078e00ff */
[----:B------:R-:W-:-:S10]  /*0710*/  IMAD.MOV.U32 R13, RZ, RZ, 0x1 ;  /* 0x00000001ff0d7424 */ /* 0x000fd400078e00ff */
.L_x_18:
[C---:B------:R-:W-:Y:S02]  /*0720*/  @P0 VIADD R9, R8.reuse, 0x1 ;  /* 0x0000000108090836 */ /* 0x040fe40000000000 */
[----:B------:R-:W-:-:S04]  /*0730*/  @!P0 VIADD R10, R8, 0xffffffff ;  /* 0xffffffff080a8836 */ /* 0x000fc80000000000 */
[----:B------:R-:W-:-:S05]  /*0740*/  IMAD.IADD R8, R9, 0x1, R10 ;  /* 0x0000000109087824 */ /* 0x000fca00078e020a */
[----:B------:R-:W-:-:S04]  /*0750*/  SHF.R.S32.HI R8, RZ, 0x1, R8 ;  /* 0x00000001ff087819 */ /* 0x000fc80000011408 */
[-C--:B------:R-:W-:Y:S02]  /*0760*/  SHF.L.U32 R24, R13, R8.reuse, RZ ;  /* 0x000000080d187219 */ /* 0x080fe400000006ff */
[-C--:B------:R-:W-:Y:S02]  /*0770*/  SHF.L.U32 R11, R29, R8.reuse, RZ ;  /* 0x000000081d0b7219 */ /* 0x080fe400000006ff */
[----:B------:R-:W-:Y:S02]  /*0780*/  SHF.L.U64.HI R25, R13, R8, RZ ;  /* 0x000000080d197219 */ /* 0x000fe400000102ff */
[-C--:B------:R-:W-:Y:S02]  /*0790*/  ISETP.GT.U32.AND P0, PT, R24, R14.reuse, PT ;  /* 0x0000000e1800720c */ /* 0x080fe40003f04070 */
[----:B------:R-:W-:Y:S02]  /*07a0*/  ISETP.LE.U32.AND P1, PT, R11, R14, PT ;  /* 0x0000000e0b00720c */ /* 0x000fe40003f23070 */
[----:B------:R-:W-:-:S02]  /*07b0*/  SHF.L.U64.HI R12, R29, R8, RZ ;  /* 0x000000081d0c7219 */ /* 0x000fc400000102ff */
[----:B------:R-:W-:-:S04]  /*07c0*/  ISETP.GT.U32.AND.EX P0, PT, R25, R15, PT, P0 ;  /* 0x0000000f1900720c */ /* 0x000fc80003f04100 */
[----:B------:R-:W-:Y:S02]  /*07d0*/  ISETP.LE.U32.OR.EX P1, PT, R12, R15, P0, P1 ;  /* 0x0000000f0c00720c */ /* 0x000fe40000723510 */
[----:B------:R-:W-:-:S11]  /*07e0*/  PLOP3.LUT P0, PT, P0, PT, PT, 0x8, 0x80 ;  /* 0x000000000080781c */ /* 0x000fd6000070e170 */
[----:B------:R-:W-:Y:S05]  /*07f0*/  @P1 BRA `(.L_x_18) ;  /* 0xfffffffc00c81947 */ /* 0x000fea000383ffff */
[----:B------:R-:W-:Y:S05]  /*0800*/  BSYNC.RECONVERGENT B4 ;  /* 0x0000000000047941 */ /* 0x000fea0003800200 */
.L_x_17:
[----:B------:R-:W-:Y:S05]  /*0810*/  BSYNC.RECONVERGENT B3 ;  /* 0x0000000000037941 */ /* 0x000fea0003800200 */
.L_x_16:
[----:B------:R-:W-:Y:S01]  /*0820*/  ISETP.GE.U32.AND P0, PT, R24, 0x2, PT ;  /* 0x000000021800780c */ /* 0x000fe20003f06070 */
[----:B------:R-:W-:Y:S01]  /*0830*/  BSSY.RECONVERGENT B3, `(.L_x_19) ;  /* 0x0000038000037945 */ /* 0x000fe20003800200 */
[----:B------:R-:W-:Y:S02]  /*0840*/  IMAD.MOV.U32 R11, RZ, RZ, R14 ;  /* 0x000000ffff0b7224 */ /* 0x000fe400078e000e */
[----:B------:R-:W-:Y:S01]  /*0850*/  ISETP.GE.U32.AND.EX P0, PT, R25, RZ, PT, P0 ;  /* 0x000000ff1900720c */ /* 0x000fe20003f06100 */
[----:B------:R-:W-:-:S12]  /*0860*/  IMAD.MOV.U32 R13, RZ, RZ, R15 ;  /* 0x000000ffff0d7224 */ /* 0x000fd800078e000f */
[----:B------:R-:W-:Y:S05]  /*0870*/  @!P0 BRA `(.L_x_20) ;  /* 0x0000000000cc8947 */ /* 0x000fea0003800000 */
[----:B------:R-:W-:Y:S02]  /*0880*/  IMAD.MOV.U32 R11, RZ, RZ, R14 ;  /* 0x000000ffff0b7224 */ /* 0x000fe400078e000e */
[----:B------:R-:W-:-:S07]  /*0890*/  IMAD.MOV.U32 R13, RZ, RZ, R15 ;  /* 0x000000ffff0d7224 */ /* 0x000fce00078e000f */
.L_x_24:
[----:B------:R-:W-:Y:S01]  /*08a0*/  ISETP.GE.U32.AND P0, PT, R11, RZ, PT ;  /* 0x000000ff0b00720c */ /* 0x000fe20003f06070 */
[----:B------:R-:W-:Y:S03]  /*08b0*/  BSSY.RECONVERGENT B4, `(.L_x_21) ;  /* 0x0000021000047945 */ /* 0x000fe60003800200 */
[----:B------:R-:W-:-:S13]  /*08c0*/  ISETP.GE.U32.AND.EX P0, PT, R13, 0x20000000, PT, P0 ;  /* 0x200000000d00780c */ /* 0x000fda0003f06100 */
[----:B------:R-:W-:Y:S05]  /*08d0*/  @!P0 BRA `(.L_x_22) ;  /* 0x0000000000788947 */ /* 0x000fea0003800000 */
[----:B------:R-:W-:-:S04]  /*08e0*/  LOP3.LUT R8, R13, R27, RZ, 0xfc, !PT ;  /* 0x0000001b0d087212 */ /* 0x000fc800078efcff */
[----:B------:R-:W-:-:S13]  /*08f0*/  ISETP.NE.U32.AND P0, PT, R8, RZ, PT ;  /* 0x000000ff0800720c */ /* 0x000fda0003f05070 */
[----:B------:R-:W-:Y:S05]  /*0900*/  @P0 BRA `(.L_x_23) ;  /* 0x00000000004c0947 */ /* 0x000fea0003800000 */
[----:B------:R-:W0:Y:S01]  /*0910*/  I2F.U32.RP R10, R26 ;  /* 0x0000001a000a7306 */ /* 0x000e220000209000 */
[----:B------:R-:W-:Y:S01]  /*0920*/  IMAD.MOV.U32 R8, RZ, RZ, RZ ;  /* 0x000000ffff087224 */ /* 0x000fe200078e00ff */
[----:B------:R-:W-:-:S06]  /*0930*/  ISETP.NE.U32.AND P1, PT, R26, RZ, PT ;  /* 0x000000ff1a00720c */ /* 0x000fcc0003f25070 */
[----:B0-----:R-:W0:Y:S02]  /*0940*/  MUFU.RCP R10, R10 ;  /* 0x0000000a000a7308 */ /* 0x001e240000001000 */
[----:B0-----:R-:W-:-:S06]  /*0950*/  VIADD R9, R10, 0xffffffe ;  /* 0x0ffffffe0a097836 */ /* 0x001fcc0000000000 */
[----:B------:R-:W0:Y:S02]  /*0960*/  F2I.FTZ.U32.TRUNC.NTZ R9, R9 ;  /* 0x0000000900097305 */ /* 0x000e24000021f000 */
[----:B0-----:R-:W-:-:S04]  /*0970*/  IMAD.MOV R13, RZ, RZ, -R9 ;  /* 0x000000ffff0d7224 */ /* 0x001fc800078e0a09 */
[----:B------:R-:W-:-:S04]  /*0980*/  IMAD R13, R13, R26, RZ ;  /* 0x0000001a0d0d7224 */ /* 0x000fc800078e02ff */
[----:B------:R-:W-:-:S04]  /*0990*/  IMAD.HI.U32 R8, R9, R13, R8 ;  /* 0x0000000d09087227 */ /* 0x000fc800078e0008 */
[----:B------:R-:W-:Y:S02]  /*09a0*/  IMAD.MOV.U32 R13, RZ, RZ, RZ ;  /* 0x000000ffff0d7224 */ /* 0x000fe400078e00ff */
        /* <DEDUP_REMOVED lines=9> */
.L_x_23:
[----:B------:R-:W-:Y:S01]  /*0a40*/  IMAD.MOV.U32 R9, RZ, RZ, R11 ;  /* 0x000000ffff097224 */ /* 0x000fe200078e000b */
[----:B------:R-:W-:Y:S01]  /*0a50*/  MOV R11, R26 ;  /* 0x0000001a000b7202 */ /* 0x000fe20000000f00 */
[----:B------:R-:W-:Y:S01]  /*0a60*/  IMAD.MOV.U32 R10, RZ, RZ, R13 ;  /* 0x000000ffff0a7224 */ /* 0x000fe200078e000d */
[----:B------:R-:W-:Y:S01]  /*0a70*/  MOV R8, 0xaa0 ;  /* 0x00000aa000087802 */ /* 0x000fe20000000f00 */
[----:B------:R-:W-:-:S07]  /*0a80*/  IMAD.MOV.U32 R12, RZ, RZ, R27 ;  /* 0x000000ffff0c7224 */ /* 0x000fce00078e001b */
[----:B------:R-:W-:Y:S05]  /*0a90*/  CALL.REL.NOINC `($__internal_1_$__cuda_sm20_rem_u64) ;  /* 0x0000003400707944 */ /* 0x000fea0003c00000 */
[----:B------:R-:W-:Y:S02]  /*0aa0*/  IMAD.MOV.U32 R11, RZ, RZ, R9 ;  /* 0x000000ffff0b7224 */ /* 0x000fe400078e0009 */
[----:B------:R-:W-:-:S07]  /*0ab0*/  IMAD.MOV.U32 R13, RZ, RZ, R10 ;  /* 0x000000ffff0d7224 */ /* 0x000fce00078e000a */
.L_x_22:
[----:B------:R-:W-:Y:S05]  /*0ac0*/  BSYNC.RECONVERGENT B4 ;  /* 0x0000000000047941 */ /* 0x000fea0003800200 */
.L_x_21:
[C-C-:B------:R-:W-:Y:S02]  /*0ad0*/  SHF.R.U64 R9, R24.reuse, 0x1, R25.reuse ;  /* 0x0000000118097819 */ /* 0x140fe40000001219 */
[----:B------:R-:W-:Y:S02]  /*0ae0*/  ISETP.GT.U32.AND P1, PT, R24, 0x3, PT ;  /* 0x000000031800780c */ /* 0x000fe40003f24070 */
[----:B------:R-:W-:Y:S01]  /*0af0*/  SHF.R.U32.HI R12, RZ, 0x1, R25 ;  /* 0x00000001ff0c7819 */ /* 0x000fe20000011619 */
[----:B------:R-:W-:Y:S01]  /*0b00*/  IMAD.MOV.U32 R24, RZ, RZ, R9 ;  /* 0x000000ffff187224 */ /* 0x000fe200078e0009 */
[----:B------:R-:W-:Y:S02]  /*0b10*/  LOP3.LUT P0, RZ, R9, R14, RZ, 0xc0, !PT ;  /* 0x0000000e09ff7212 */ /* 0x000fe4000780c0ff */
[----:B------:R-:W-:Y:S01]  /*0b20*/  ISETP.GT.U32.AND.EX P1, PT, R25, RZ, PT, P1 ;  /* 0x000000ff1900720c */ /* 0x000fe20003f24110 */
[----:B------:R-:W-:Y:S01]  /*0b30*/  IMAD.MOV.U32 R25, RZ, RZ, R12 ;  /* 0x000000ffff197224 */ /* 0x000fe200078e000c */
[----:B------:R-:W-:-:S04]  /*0b40*/  LOP3.LUT P0, RZ, R12, R15, RZ, 0xc0, P0 ;  /* 0x0000000f0cff7212 */ /* 0x000fc8000000c0ff */
[----:B------:R-:W-:Y:S02]  /*0b50*/  SEL R8, R14, RZ, P0 ;  /* 0x000000ff0e087207 */ /* 0x000fe40000000000 */
[----:B------:R-:W-:Y:S02]  /*0b60*/  SEL R10, R15, RZ, P0 ;  /* 0x000000ff0f0a7207 */ /* 0x000fe40000000000 */
[----:B------:R-:W-:-:S04]  /*0b70*/  LEA R8, P2, R11, R8, 0x1 ;  /* 0x000000080b087211 */ /* 0x000fc800078408ff */
[----:B------:R-:W-:Y:S01]  /*0b80*/  LEA.HI.X R13, R11, R10, R13, 0x1, P2 ;  /* 0x0000000a0b0d7211 */ /* 0x000fe200010f0c0d */
[----:B------:R-:W-:Y:S01]  /*0b90*/  IMAD.MOV.U32 R11, RZ, RZ, R8 ;  /* 0x000000ffff0b7224 */ /* 0x000fe200078e0008 */
[----:B------:R-:W-:Y:S07]  /*0ba0*/  @P1 BRA `(.L_x_24) ;  /* 0xfffffffc003c1947 */ /* 0x000fee000383ffff */
.L_x_20:
[----:B------:R-:W-:Y:S05]  /*0bb0*/  BSYNC.RECONVERGENT B3 ;  /* 0x0000000000037941 */ /* 0x000fea0003800200 */
.L_x_19:
[----:B------:R-:W-:Y:S01]  /*0bc0*/  LOP3.LUT R8, R13, R27, RZ, 0xfc, !PT ;  /* 0x0000001b0d087212 */ /* 0x000fe200078efcff */
[----:B------:R-:W-:Y:S03]  /*0bd0*/  BSSY.RECONVERGENT B3, `(.L_x_25) ;  /* 0x000001e000037945 */ /* 0x000fe60003800200 */
[----:B------:R-:W-:-:S13]  /*0be0*/  ISETP.NE.U32.AND P0, PT, R8, RZ, PT ;  /* 0x000000ff0800720c */ /* 0x000fda0003f05070 */
[----:B------:R-:W-:Y:S05]  /*0bf0*/  @P0 BRA `(.L_x_26) ;  /* 0x00000000004c0947 */ /* 0x000fea0003800000 */
[----:B------:R-:W0:Y:S01]  /*0c00*/  I2F.U32.RP R10, R26 ;  /* 0x0000001a000a7306 */ /* 0x000e220000209000 */
[----:B------:R-:W-:Y:S01]  /*0c10*/  IMAD.MOV.U32 R8, RZ, RZ, RZ ;  /* 0x000000ffff087224 */ /* 0x000fe200078e00ff */
[----:B------:R-:W-:Y:S01]  /*0c20*/  ISETP.NE.U32.AND P1, PT, R26, RZ, PT ;  /* 0x000000ff1a00720c */ /* 0x000fe20003f25070 */
[----:B------:R-:W-:-:S05]  /*0c30*/  IMAD.MOV.U32 R15, RZ, RZ, RZ ;  /* 0x000000ffff0f7224 */ /* 0x000fca00078e00ff */
[----:B0-----:R-:W0:Y:S02]  /*0c40*/  MUFU.RCP R10, R10 ;  /* 0x0000000a000a7308 */ /* 0x001e240000001000 */
[----:B0-----:R-:W-:-:S06]  /*0c50*/  VIADD R9, R10, 0xffffffe ;  /* 0x0ffffffe0a097836 */ /* 0x001fcc0000000000 */
[----:B------:R-:W0:Y:S02]  /*0c60*/  F2I.FTZ.U32.TRUNC.NTZ R9, R9 ;  /* 0x0000000900097305 */ /* 0x000e24000021f000 */
[----:B0-----:R-:W-:-:S04]  /*0c70*/  IMAD.MOV R13, RZ, RZ, -R9 ;  /* 0x000000ffff0d7224 */ /* 0x001fc800078e0a09 */
        /* <DEDUP_REMOVED lines=11> */
.L_x_26:
        /* <DEDUP_REMOVED lines=8> */
.L_x_27:
[----:B------:R-:W-:Y:S05]  /*0db0*/  BSYNC.RECONVERGENT B3 ;  /* 0x0000000000037941 */ /* 0x000fea0003800200 */
.L_x_25:
[C-C-:B------:R-:W-:Y:S02]  /*0dc0*/  SHF.R.U64 R11, R16.reuse, 0x1, R17.reuse ;  /* 0x00000001100b7819 */ /* 0x140fe40000001211 */
[----:B------:R-:W-:Y:S02]  /*0dd0*/  ISETP.GT.U32.AND P1, PT, R16, 0x3, PT ;  /* 0x000000031000780c */ /* 0x000fe40003f24070 */
[----:B------:R-:W-:Y:S01]  /*0de0*/  SHF.R.U32.HI R13, RZ, 0x1, R17 ;  /* 0x00000001ff0d7819 */ /* 0x000fe20000011611 */
[----:B------:R-:W-:Y:S01]  /*0df0*/  IMAD.MOV.U32 R16, RZ, RZ, R11 ;  /* 0x000000ffff107224 */ /* 0x000fe200078e000b */
[----:B------:R-:W-:Y:S02]  /*0e00*/  LOP3.LUT P0, RZ, R11, R2, RZ, 0xc0, !PT ;  /* 0x000000020bff7212 */ /* 0x000fe4000780c0ff */
[----:B------:R-:W-:Y:S01]  /*0e10*/  ISETP.GT.U32.AND.EX P1, PT, R17, RZ, PT, P1 ;  /* 0x000000ff1100720c */ /* 0x000fe20003f24110 */
[----:B------:R-:W-:Y:S01]  /*0e20*/  IMAD.MOV.U32 R17, RZ, RZ, R13 ;  /* 0x000000ffff117224 */ /* 0x000fe200078e000d */
[----:B------:R-:W-:-:S02]  /*0e30*/  LOP3.LUT P0, RZ, R13, R0, RZ, 0xc0, P0 ;  /* 0x000000000dff7212 */ /* 0x000fc4000000c0ff */
[----:B------:R-:W-:-:S04]  /*0e40*/  SHF.L.U64.HI R9, R14, 0x4, R15 ;  /* 0x000000040e097819 */ /* 0x000fc8000001020f */
[----:B------:R-:W-:-:S07]  /*0e50*/  SEL R15, R15, R9, !P0 ;  /* 0x000000090f0f7207 */ /* 0x000fce0004000000 */
[----:B------:R-:W-:Y:S01]  /*0e60*/  @P0 IMAD.SHL.U32 R14, R14, 0x10, RZ ;  /* 0x000000100e0e0824 */ /* 0x000fe200078e00ff */
[----:B------:R-:W-:Y:S06]  /*0e70*/  @P1 BRA `(.L_x_28) ;  /* 0xfffffff400501947 */ /* 0x000fec000383ffff */
[----:B------:R-:W-:Y:S05]  /*0e80*/  BSYNC.RECONVERGENT B2 ;  /* 0x0000000000027941 */ /* 0x000fea0003800200 */
.L_x_12:
[----:B------:R0:W1:Y:S02]  /*0e90*/  I2F.F64.U64 R10, R14 ;  /* 0x0000000e000a7312 */ /* 0x0000640000301800 */
.L_x_11:
[----:B------:R-:W-:Y:S05]  /*0ea0*/  BSYNC.RECONVERGENT B1 ;  /* 0x0000000000017941 */ /* 0x000fea0003800200 */
.L_x_10:
[----:B------:R-:W2:Y:S01]  /*0eb0*/  I2F.F64.U64 R8, R26 ;  /* 0x0000001a00087312 */ /* 0x000ea20000301800 */
[----:B------:R-:W-:Y:S01]  /*0ec0*/  IMAD.MOV.U32 R12, RZ, RZ, 0x1 ;  /* 0x00000001ff0c7424 */ /* 0x000fe200078e00ff */
[----:B-1----:R-:W-:Y:S01]  /*0ed0*/  FSETP.GEU.AND P2, PT, |R11|, 6.5827683646048100446e-37, PT ;  /* 0x036000000b00780b */ /* 0x002fe20003f4e200 */
[----:B------:R-:W-:Y:S01]  /*0ee0*/  BSSY.RECONVERGENT B1, `(.L_x_29) ;  /* 0x0000013000017945 */ /* 0x000fe20003800200 */
[----:B------:R-:W-:-:S04]  /*0ef0*/  ISETP.GE.U32.AND P0, PT, R6, 0x2, PT ;  /* 0x000000020600780c */ /* 0x000fc80003f06070 */
[----:B------:R-:W-:Y:S01]  /*0f00*/  ISETP.GE.U32.AND.EX P0, PT, R5, RZ, PT, P0 ;  /* 0x000000ff0500720c */ /* 0x000fe20003f06100 */
[----:B--2---:R-:W0:Y:S02]  /*0f10*/  MUFU.RCP64H R13, R9 ;  /* 0x00000009000d7308 */ /* 0x004e240000001800 */
[----:B0-----:R-:W-:-:S08]  /*0f20*/  DFMA R14, -R8, R12, 1 ;  /* 0x3ff00000080e742b */ /* 0x001fd0000000010c */
[----:B------:R-:W-:-:S08]  /*0f30*/  DFMA R14, R14, R14, R14 ;  /* 0x0000000e0e0e722b */ /* 0x000fd0000000000e */
[----:B------:R-:W-:-:S08]  /*0f40*/  DFMA R14, R12, R14, R12 ;  /* 0x0000000e0c0e722b */ /* 0x000fd0000000000c */
[----:B------:R-:W-:-:S08]  /*0f50*/  DFMA R12, -R8, R14, 1 ;  /* 0x3ff00000080c742b */ /* 0x000fd0000000010e */
[----:B------:R-:W-:-:S08]  /*0f60*/  DFMA R12, R14, R12, R14 ;  /* 0x0000000c0e0c722b */ /* 0x000fd0000000000e */
[----:B------:R-:W-:-:S08]  /*0f70*/  DMUL R16, R12, R10 ;  /* 0x0000000a0c107228 */ /* 0x000fd00000000000 */
[----:B------:R-:W-:-:S08]  /*0f80*/  DFMA R14, -R8, R16, R10 ;  /* 0x00000010080e722b */ /* 0x000fd0000000010a */
[----:B------:R-:W-:-:S10]  /*0f90*/  DFMA R16, R12, R14, R16 ;  /* 0x0000000e0c10722b */ /* 0x000fd40000000010 */
[----:B------:R-:W-:-:S05]  /*0fa0*/  FFMA R12, RZ, R9, R17 ;  /* 0x00000009ff0c7223 */ /* 0x000fca0000000011 */
[----:B------:R-:W-:-:S13]  /*0fb0*/  FSETP.GT.AND P1, PT, |R12|, 1.469367938527859385e-39, PT ;  /* 0x001000000c00780b */ /* 0x000fda0003f24200 */
[----:B------:R-:W-:Y:S05]  /*0fc0*/  @P1 BRA P2, `(.L_x_30) ;  /* 0x0000000000101947 */ /* 0x000fea0001000000 */
[----:B------:R-:W-:-:S07]  /*0fd0*/  MOV R28, 0xff0 ;  /* 0x00000ff0001c7802 */ /* 0x000fce0000000f00 */
[----:B------:R-:W-:Y:S05]  /*0fe0*/  CALL.REL.NOINC `($__internal_0_$__cuda_sm20_div_rn_f64_full) ;  /* 0x0000002800ac7944 */ /* 0x000fea0003c00000 */
[----:B------:R-:W-:Y:S02]  /*0ff0*/  IMAD.MOV.U32 R16, RZ, RZ, R8 ;  /* 0x000000ffff107224 */ /* 0x000fe400078e0008 */
[----:B------:R-:W-:-:S07]  /*1000*/  IMAD.MOV.U32 R17, RZ, RZ, R9 ;  /* 0x000000ffff117224 */ /* 0x000fce00078e0009 */
.L_x_30:
[----:B------:R-:W-:Y:S05]  /*1010*/  BSYNC.RECONVERGENT B1 ;  /* 0x0000000000017941 */ /* 0x000fea0003800200 */
.L_x_29:
[C---:B------:R-:W-:Y:S01]  /*1020*/  IMAD.SHL.U32 R8, R4.reuse, 0x8, RZ ;  /* 0x0000000804087824 */ /* 0x040fe200078e00ff */
[----:B------:R-:W-:Y:S01]  /*1030*/  BSSY.RECONVERGENT B1, `(.L_x_31) ;  /* 0x00000ba000017945 */ /* 0x000fe20003800200 */
[----:B------:R-:W-:Y:S01]  /*1040*/  DADD R16, R16, R32 ;  /* 0x0000000010107229 */ /* 0x000fe20000000020 */
[----:B------:R-:W-:Y:S01]  /*1050*/  IMAD.MOV.U32 R10, RZ, RZ, 0x0 ;  /* 0x00000000ff0a7424 */ /* 0x000fe200078e00ff */
[----:B------:R-:W-:Y:S01]  /*1060*/  SHF.L.U64.HI R33, R4, 0x3, R3 ;  /* 0x0000000304217819 */ /* 0x000fe20000010203 */
[----:B------:R-:W-:Y:S01]  /*1070*/  IMAD.MOV.U32 R11, RZ, RZ, 0x40300000 ;  /* 0x40300000ff0b7424 */ /* 0x000fe200078e00ff */
[----:B------:R-:W-:Y:S01]  /*1080*/  LOP3.LUT R32, R8, 0x4, RZ, 0xfc, !PT ;  /* 0x0000000408207812 */ /* 0x000fe200078efcff */
[----:B------:R-:W-:Y:S06]  /*1090*/  @!P0 BRA `(.L_x_32) ;  /* 0x0000000800cc8947 */ /* 0x000fec0003800000 */
[----:B------:R-:W-:Y:S01]  /*10a0*/  BSSY.RECONVERGENT B2, `(.L_x_33) ;  /* 0x00000b1000027945 */ /* 0x000fe20003800200 */
[----:B------:R-:W-:Y:S02]  /*10b0*/  IMAD.MOV.U32 R14, RZ, RZ, 0x10 ;  /* 0x00000010ff0e7424 */ /* 0x000fe400078e00ff */
[----:B------:R-:W-:Y:S02]  /*10c0*/  IMAD.MOV.U32 R15, RZ, RZ, RZ ;  /* 0x000000ffff0f7224 */ /* 0x000fe400078e00ff */
[----:B------:R-:W-:Y:S02]  /*10d0*/  IMAD.MOV.U32 R24, RZ, RZ, R6 ;  /* 0x000000ffff187224 */ /* 0x000fe400078e0006 */
[----:B------:R-:W-:-:S07]  /*10e0*/  IMAD.MOV.U32 R25, RZ, RZ, R5 ;  /* 0x000000ffff197224 */ /* 0x000fce00078e0005 */
.L_x_49:
        /* <DEDUP_REMOVED lines=13> */
[----:B0-----:R-:W-:Y:S01]  /*11c0*/  IMAD.MOV.U32 R8, RZ, RZ, RZ ;  /* 0x000000ffff087224 */ /* 0x001fe200078e00ff */
[----:B-1----:R-:W-:-:S05]  /*11d0*/  IADD3 R11, PT, PT, RZ, -R9, RZ ;  /* 0x80000009ff0b7210 */ /* 0x002fca0007ffe0ff */
        /* <DEDUP_REMOVED lines=11> */
.L_x_36:
        /* <DEDUP_REMOVED lines=8> */
.L_x_35:
[----:B------:R-:W-:Y:S05]  /*1310*/  BSYNC.RECONVERGENT B3 ;  /* 0x0000000000037941 */ /* 0x000fea0003800200 */
.L_x_34:
        /* <DEDUP_REMOVED lines=19> */
.L_x_39:
        /* <DEDUP_REMOVED lines=15> */
.L_x_38:
[----:B------:R-:W-:Y:S05]  /*1540*/  BSYNC.RECONVERGENT B3 ;  /* 0x0000000000037941 */ /* 0x000fea0003800200 */
.L_x_37:
        /* <DEDUP_REMOVED lines=8> */
.L_x_45:
        /* <DEDUP_REMOVED lines=26> */
.L_x_44:
        /* <DEDUP_REMOVED lines=8> */
.L_x_43:
[----:B------:R-:W-:Y:S05]  /*17f0*/  BSYNC.RECONVERGENT B4 ;  /* 0x0000000000047941 */ /* 0x000fea0003800200 */
.L_x_42:
        /* <DEDUP_REMOVED lines=14> */
.L_x_41:
[----:B------:R-:W-:Y:S05]  /*18e0*/  BSYNC.RECONVERGENT B3 ;  /* 0x0000000000037941 */ /* 0x000fea0003800200 */
.L_x_40:
        /* <DEDUP_REMOVED lines=23> */
.L_x_47:
        /* <DEDUP_REMOVED lines=8> */
.L_x_48:
[----:B------:R-:W-:Y:S05]  /*1ae0*/  BSYNC.RECONVERGENT B3 ;  /* 0x0000000000037941 */ /* 0x000fea0003800200 */
.L_x_46:
        /* <DEDUP_REMOVED lines=13> */
.L_x_33:
[----:B------:R0:W1:Y:S02]  /*1bc0*/  I2F.F64.U64 R10, R14 ;  /* 0x0000000e000a7312 */ /* 0x0000640000301800 */
.L_x_32:
[----:B------:R-:W-:Y:S05]  /*1bd0*/  BSYNC.RECONVERGENT B1 ;  /* 0x0000000000017941 */ /* 0x000fea0003800200 */
.L_x_31:
        /* <DEDUP_REMOVED lines=22> */
.L_x_51:
[----:B------:R-:W-:Y:S05]  /*1d40*/  BSYNC.RECONVERGENT B1 ;  /* 0x0000000000017941 */ /* 0x000fea0003800200 */
.L_x_50:
[C---:B------:R-:W-:Y:S01]  /*1d50*/  IMAD.SHL.U32 R8, R4.reuse, 0x8, RZ ;  /* 0x0000000804087824 */ /* 0x040fe200078e00ff */
[----:B------:R-:W-:Y:S01]  /*1d60*/  BSSY.RECONVERGENT B1, `(.L_x_52) ;  /* 0x00000bd000017945 */ /* 0x000fe20003800200 */
[----:B------:R-:W-:Y:S01]  /*1d70*/  DADD R26, R26, R22 ;  /* 0x000000001a1a7229 */ /* 0x000fe20000000016 */
[----:B------:R-:W-:Y:S01]  /*1d80*/  SHF.L.U64.HI R33, R4, 0x3, R3 ;  /* 0x0000000304217819 */ /* 0x000fe20000010203 */
[----:B------:R-:W-:Y:S01]  /*1d90*/  IMAD.MOV.U32 R10, RZ, RZ, 0x0 ;  /* 0x00000000ff0a7424 */ /* 0x000fe200078e00ff */
[----:B------:R-:W-:Y:S01]  /*1da0*/  LOP3.LUT R32, R8, 0x5, RZ, 0xfc, !PT ;  /* 0x0000000508207812 */ /* 0x000fe200078efcff */
[----:B------:R-:W-:Y:S01]  /*1db0*/  IMAD.MOV.U32 R11, RZ, RZ, 0x40300000 ;  /* 0x40300000ff0b7424 */ /* 0x000fe200078e00ff */
[----:B------:R-:W-:Y:S06]  /*1dc0*/  @!P0 BRA `(.L_x_53) ;  /* 0x0000000800d88947 */ /* 0x000fec0003800000 */
[----:B------:R-:W-:Y:S01]  /*1dd0*/  BSSY.RECONVERGENT B2, `(.L_x_54) ;  /* 0x00000b2000027945 */ /* 0x000fe20003800200 */
[----:B------:R-:W-:Y:S02]  /*1de0*/  IMAD.MOV.U32 R15, RZ, RZ, 0x10 ;  /* 0x00000010ff0f7424 */ /* 0x000fe400078e00ff */
[----:B------:R-:W-:Y:S02]  /*1df0*/  IMAD.MOV.U32 R14, RZ, RZ, RZ ;  /* 0x000000ffff0e7224 */ /* 0x000fe400078e00ff */
[----:B------:R-:W-:Y:S02]  /*1e00*/  IMAD.MOV.U32 R23, RZ, RZ, R6 ;  /* 0x000000ffff177224 */ /* 0x000fe400078e0006 */
[----:B------:R-:W-:-:S07]  /*1e10*/  IMAD.MOV.U32 R22, RZ, RZ, R5 ;  /* 0x000000ffff167224 */ /* 0x000fce00078e0005 */
.L_x_70:
        /* <DEDUP_REMOVED lines=11> */
[----:B0-----:R-:W-:-:S06]  /*1ed0*/  IADD3 R8, PT, PT, R10, 0xffffffe, RZ ;  /* 0x0ffffffe0a087810 */ /* 0x001fcc0007ffe0ff */
[----:B------:R0:W1:Y:S02]  /*1ee0*/  F2I.FTZ.U32.TRUNC.NTZ R9, R8 ;  /* 0x0000000800097305 */ /* 0x000064000021f000 */
[----:B0-----:R-:W-:Y:S02]  /*1ef0*/  IMAD.MOV.U32 R8, RZ, RZ, RZ ;  /* 0x000000ffff087224 */ /* 0x001fe400078e00ff */
        /* <DEDUP_REMOVED lines=12> */
.L_x_57:
        /* <DEDUP_REMOVED lines=8> */
.L_x_56:
[----:B------:R-:W-:Y:S05]  /*2040*/  BSYNC.RECONVERGENT B3 ;  /* 0x0000000000037941 */ /* 0x000fea0003800200 */
.L_x_55:
        /* <DEDUP_REMOVED lines=19> */
.L_x_60:
[C---:B------:R-:W-:Y:S02]  /*2180*/  @P0 VIADD R9, R8.reuse, 0x1 ;  /* 0x0000000108090836 */ /* 0x040fe40000000000 */
[----:B------:R-:W-:-:S04]  /*2190*/  @!P0 VIADD R10, R8, 0xffffffff ;  /* 0xffffffff080a8836 */ /* 0x000fc80000000000 */
[----:B------:R-:W-:-:S05]  /*21a0*/  IMAD.IADD R8, R9, 0x1, R10 ;  /* 0x0000000109087824 */ /* 0x000fca00078e020a */
[----:B------:R-:W-:-:S04]  /*21b0*/  SHF.R.S32.HI R8, RZ, 0x1, R8 ;  /* 0x00000001ff087819 */ /* 0x000fc80000011408 */
[-C--:B------:R-:W-:Y:S02]  /*21c0*/  SHF.L.U32 R25, R13, R8.reuse, RZ ;  /* 0x000000080d197219 */ /* 0x080fe400000006ff */
[-C--:B------:R-:W-:Y:S02]  /*21d0*/  SHF.L.U32 R12, R29, R8.reuse, RZ ;  /* 0x000000081d0c7219 */ /* 0x080fe400000006ff */
[-C--:B------:R-:W-:Y:S02]  /*21e0*/  SHF.L.U64.HI R24, R13, R8.reuse, RZ ;  /* 0x000000080d187219 */ /* 0x080fe400000102ff */
        /* <DEDUP_REMOVED lines=8> */
.L_x_59:
[----:B------:R-:W-:Y:S05]  /*2270*/  BSYNC.RECONVERGENT B3 ;  /* 0x0000000000037941 */ /* 0x000fea0003800200 */
.L_x_58:
        /* <DEDUP_REMOVED lines=8> */
.L_x_66:
        /* <DEDUP_REMOVED lines=26> */
.L_x_65:
[----:B------:R-:W-:Y:S01]  /*24a0*/  MOV R9, R11 ;  /* 0x0000000b00097202 */ /* 0x000fe20000000f00 */
[----:B------:R-:W-:Y:S01]  /*24b0*/  IMAD.MOV.U32 R10, RZ, RZ, R13 ;  /* 0x000000ffff0a7224 */ /* 0x000fe200078e000d */
[----:B------:R-:W-:Y:S01]  /*24c0*/  MOV R8, 0x2500 ;  /* 0x0000250000087802 */ /* 0x000fe20000000f00 */
[----:B------:R-:W-:Y:S02]  /*24d0*/  IMAD.MOV.U32 R11, RZ, RZ, R32 ;  /* 0x000000ffff0b7224 */ /* 0x000fe400078e0020 */
[----:B------:R-:W-:-:S07]  /*24e0*/  IMAD.MOV.U32 R12, RZ, RZ, R33 ;  /* 0x000000ffff0c7224 */ /* 0x000fce00078e0021 */
[----:B------:R-:W-:Y:S05]  /*24f0*/  CALL.REL.NOINC `($__internal_1_$__cuda_sm20_rem_u64) ;  /* 0x0000001800d87944 */ /* 0x000fea0003c00000 */
[----:B------:R-:W-:Y:S02]  /*2500*/  IMAD.MOV.U32 R11, RZ, RZ, R9 ;  /* 0x000000ffff0b7224 */ /* 0x000fe400078e0009 */
[----:B------:R-:W-:-:S07]  /*2510*/  IMAD.MOV.U32 R13, RZ, RZ, R10 ;  /* 0x000000ffff0d7224 */ /* 0x000fce00078e000a */
.L_x_64:
[----:B------:R-:W-:Y:S05]  /*2520*/  BSYNC.RECONVERGENT B4 ;  /* 0x0000000000047941 */ /* 0x000fea0003800200 */
.L_x_63:
        /* <DEDUP_REMOVED lines=14> */
.L_x_62:
[----:B------:R-:W-:Y:S05]  /*2610*/  BSYNC.RECONVERGENT B3 ;  /* 0x0000000000037941 */ /* 0x000fea0003800200 */
.L_x_61:
[----:B------:R-:W-:Y:S01]  /*2620*/  LOP3.LUT R8, R13, R33, RZ, 0xfc, !PT ;  /* 0x000000210d087212 */ /* 0x000fe200078efcff */
[----:B------:R-:W-:Y:S03]  /*2630*/  BSSY.RECONVERGENT B3, `(.L_x_67) ;  /* 0x000001e000037945 */ /* 0x000fe60003800200 */
        /* <DEDUP_REMOVED lines=13> */
[----:B------:R-:W-:Y:S02]  /*2710*/  IMAD R10, R32, R8, R11 ;  /* 0x00000008200a7224 */ /* 0x000fe400078e020b */
[----:B------:R-:W-:-:S03]  /*2720*/  IMAD.MOV.U32 R11, RZ, RZ, RZ ;  /* 0x000000ffff0b7224 */ /* 0x000fc600078e00ff */
[----:B------:R-:W-:-:S13]  /*2730*/  ISETP.GE.U32.AND P0, PT, R10, R32, PT ;  /* 0x000000200a00720c */ /* 0x000fda0003f06070 */
[----:B------:R-:W-:-:S05]  /*2740*/  @P0 IMAD.IADD R10, R10, 0x1, -R32 ;  /* 0x000000010a0a0824 */ /* 0x000fca00078e0a20 */
[----:B------:R-:W-:-:S13]  /*2750*/  ISETP.GE.U32.AND P0, PT, R10, R32, PT ;  /* 0x000000200a00720c */ /* 0x000fda0003f06070 */
[----:B------:R-:W-:Y:S01]  /*2760*/  @P0 IMAD.IADD R10, R10, 0x1, -R32 ;  /* 0x000000010a0a0824 */ /* 0x000fe200078e0a20 */
[----:B------:R-:W-:Y:S01]  /*2770*/  @!P1 LOP3.LUT R10, RZ, R32, RZ, 0x33, !PT ;  /* 0x00000020ff0a9212 */ /* 0x000fe200078e33ff */
[----:B------:R-:W-:Y:S06]  /*2780*/  BRA `(.L_x_69) ;  /* 0x0000000000207947 */ /* 0x000fec0003800000 */
.L_x_68:
        /* <DEDUP_REMOVED lines=8> */
.L_x_69:
[----:B------:R-:W-:Y:S05]  /*2810*/  BSYNC.RECONVERGENT B3 ;  /* 0x0000000000037941 */ /* 0x000fea0003800200 */
.L_x_67:
[C---:B------:R-:W-:Y:S01]  /*2820*/  SHF.R.U64 R13, R23.reuse, 0x1, R22 ;  /* 0x00000001170d7819 */ /* 0x040fe20000001216 */
[----:B------:R-:W-:Y:S01]  /*2830*/  IMAD.MOV.U32 R15, RZ, RZ, R10 ;  /* 0x000000ffff0f7224 */ /* 0x000fe200078e000a */
        /* <DEDUP_REMOVED lines=12> */
.L_x_54:
[----:B------:R-:W-:Y:S02]  /*2900*/  IMAD.MOV.U32 R10, RZ, RZ, R15 ;  /* 0x000000ffff0a7224 */ /* 0x000fe400078e000f */
[----:B------:R-:W-:-:S06]  /*2910*/  IMAD.MOV.U32 R11, RZ, RZ, R14 ;  /* 0x000000ffff0b7224 */ /* 0x000fcc00078e000e */
[----:B------:R-:W0:Y:S02]  /*2920*/  I2F.F64.U64 R10, R10 ;  /* 0x0000000a000a7312 */ /* 0x000e240000301800 */
.L_x_53:
[----:B------:R-:W-:Y:S05]  /*2930*/  BSYNC.RECONVERGENT B1 ;  /* 0x0000000000017941 */ /* 0x000fea0003800200 */
.L_x_52:
[----:B------:R-:W1:Y:S01]  /*2940*/  I2F.F64.U64 R8, R32 ;  /* 0x0000002000087312 */ /* 0x000e620000301800 */
[----:B------:R-:W-:Y:S01]  /*2950*/  IMAD.MOV.U32 R12, RZ, RZ, 0x1 ;  /* 0x00000001ff0c7424 */ /* 0x000fe200078e00ff */
[----:B0-----:R-:W-:Y:S01]  /*2960*/  FSETP.GEU.AND P2, PT, |R11|, 6.5827683646048100446e-37, PT ;  /* 0x036000000b00780b */ /* 0x001fe20003f4e200 */
[----:B------:R-:W-:Y:S01]  /*2970*/  BSSY.RECONVERGENT B1, `(.L_x_71) ;  /* 0x0000013000017945 */ /* 0x000fe20003800200 */
[----:B------:R-:W-:-:S04]  /*2980*/  ISETP.GE.U32.AND P0, PT, R6, 0x2, PT ;  /* 0x000000020600780c */ /* 0x000fc80003f06070 */
[----:B------:R-:W-:Y:S01]  /*2990*/  ISETP.GE.U32.AND.EX P0, PT, R5, RZ, PT, P0 ;  /* 0x000000ff0500720c */ /* 0x000fe20003f06100 */
[----:B-1----:R-:W0:Y:S02]  /*29a0*/  MUFU.RCP64H R13, R9 ;  /* 0x00000009000d7308 */ /* 0x002e240000001800 */
        /* <DEDUP_REMOVED lines=15> */
.L_x_72:
[----:B------:R-:W-:Y:S05]  /*2aa0*/  BSYNC.RECONVERGENT B1 ;  /* 0x0000000000017941 */ /* 0x000fea0003800200 */
.L_x_71:
[C---:B------:R-:W-:Y:S01]  /*2ab0*/  IMAD.SHL.U32 R8, R4.reuse, 0x8, RZ ;  /* 0x0000000804087824 */ /* 0x040fe200078e00ff */
[----:B------:R-:W-:Y:S01]  /*2ac0*/  BSSY.RECONVERGENT B1, `(.L_x_73) ;  /* 0x00000bd000017945 */ /* 0x000fe20003800200 */
[----:B------:R-:W-:Y:S01]  /*2ad0*/  DADD R24, R24, R20 ;  /* 0x0000000018187229 */ /* 0x000fe20000000014 */
[----:B------:R-:W-:Y:S01]  /*2ae0*/  SHF.L.U64.HI R33, R4, 0x3, R3 ;  /* 0x0000000304217819 */ /* 0x000fe20000010203 */
[----:B------:R-:W-:Y:S01]  /*2af0*/  IMAD.MOV.U32 R10, RZ, RZ, 0x0 ;  /* 0x00000000ff0a7424 */ /* 0x000fe200078e00ff */
[----:B------:R-:W-:Y:S02]  /*2b00*/  MOV R11, 0x40300000 ;  /* 0x40300000000b7802 */ /* 0x000fe40000000f00 */
[----:B------:R-:W-:Y:S01]  /*2b10*/  LOP3.LUT R32, R8, 0x6, RZ, 0xfc, !PT ;  /* 0x0000000608207812 */ /* 0x000fe200078efcff */
[----:B------:R-:W-:Y:S06]  /*2b20*/  @!P0 BRA `(.L_x_74) ;  /* 0x0000000800d88947 */ /* 0x000fec0003800000 */
[----:B------:R-:W-:Y:S01]  /*2b30*/  BSSY.RECONVERGENT B2, `(.L_x_75) ;  /* 0x00000b2000027945 */ /* 0x000fe20003800200 */
[----:B------:R-:W-:Y:S02]  /*2b40*/  IMAD.MOV.U32 R15, RZ, RZ, 0x10 ;  /* 0x00000010ff0f7424 */ /* 0x000fe400078e00ff */
[----:B------:R-:W-:Y:S02]  /*2b50*/  IMAD.MOV.U32 R14, RZ, RZ, RZ ;  /* 0x000000ffff0e7224 */ /* 0x000fe400078e00ff */
[----:B------:R-:W-:Y:S02]  /*2b60*/  IMAD.MOV.U32 R21, RZ, RZ, R6 ;  /* 0x000000ffff157224 */ /* 0x000fe400078e0006 */
[----:B------:R-:W-:-:S07]  /*2b70*/  IMAD.MOV.U32 R20, RZ, RZ, R5 ;  /* 0x000000ffff147224 */ /* 0x000fce00078e0005 */
.L_x_91:
        /* <DEDUP_REMOVED lines=26> */
.L_x_78:
[----:B------:R-:W-:Y:S01]  /*2d20*/  IMAD.MOV.U32 R9, RZ, RZ, R15 ;  /* 0x000000ffff097224 */ /* 0x000fe200078e000f */
[----:B------:R-:W-:Y:S01]  /*2d30*/  MOV R8, 0x2d80 ;  /* 0x00002d8000087802 */ /* 0x000fe20000000f00 */
[----:B------:R-:W-:Y:S02]  /*2d40*/  IMAD.MOV.U32 R10, RZ, RZ, R14 ;  /* 0x000000ffff0a7224 */ /* 0x000fe400078e000e */
[----:B------:R-:W-:Y:S02]  /*2d50*/  IMAD.MOV.U32 R11, RZ, RZ, R32 ;  /* 0x000000ffff0b7224 */ /* 0x000fe400078e0020 */
[----:B------:R-:W-:-:S07]  /*2d60*/  IMAD.MOV.U32 R12, RZ, RZ, R33 ;  /* 0x000000ffff0c7224 */ /* 0x000fce00078e0021 */
[----:B------:R-:W-:Y:S05]  /*2d70*/  CALL.REL.NOINC `($__internal_1_$__cuda_sm20_rem_u64) ;  /* 0x0000001000b87944 */ /* 0x000fea0003c00000 */
[----:B------:R-:W-:Y:S01]  /*2d80*/  MOV R15, R9 ;  /* 0x00000009000f7202 */ /* 0x000fe20000000f00 */
[----:B------:R-:W-:-:S07]  /*2d90*/  IMAD.MOV.U32 R14, RZ, RZ, R10 ;  /* 0x000000ffff0e7224 */ /* 0x000fce00078e000a */
.L_x_77:
[----:B------:R-:W-:Y:S05]  /*2da0*/  BSYNC.RECONVERGENT B3 ;  /* 0x0000000000037941 */ /* 0x000fea0003800200 */
.L_x_76:
        /* <DEDUP_REMOVED lines=13> */
[----:B------:R-:W-:Y:S02]  /*2e80*/  IMAD.MOV.U32 R8, RZ, RZ, 0x1f ;  /* 0x0000001fff087424 */ /* 0x000fe400078e00ff */
[----:B------:R-:W-:Y:S01]  /*2e90*/  ISETP.GT.U32.AND.EX P0, PT, R14, RZ, PT, P0 ;  /* 0x000000ff0e00720c */ /* 0x000fe20003f04100 */
[----:B------:R-:W-:Y:S02]  /*2ea0*/  IMAD.MOV.U32 R9, RZ, RZ, RZ ;  /* 0x000000ffff097224 */ /* 0x000fe400078e00ff */
[----:B------:R-:W-:Y:S02]  /*2eb0*/  IMAD.MOV.U32 R10, RZ, RZ, 0x3f ;  /* 0x0000003fff0a7424 */ /* 0x000fe400078e00ff */
[----:B------:R-:W-:Y:S02]  /*2ec0*/  IMAD.MOV.U32 R13, RZ, RZ, 0x1 ;  /* 0x00000001ff0d7424 */ /* 0x000fe400078e00ff */
[----:B------:R-:W-:-:S07]  /*2ed0*/  IMAD.MOV.U32 R29, RZ, RZ, 0x2 ;  /* 0x00000002ff1d7424 */ /* 0x000fce00078e00ff */
.L_x_81:
        /* <DEDUP_REMOVED lines=15> */
.L_x_80:
[----:B------:R-:W-:Y:S05]  /*2fd0*/  BSYNC.RECONVERGENT B3 ;  /* 0x0000000000037941 */ /* 0x000fea0003800200 */
.L_x_79:
        /* <DEDUP_REMOVED lines=8> */
.L_x_87:
        /* <DEDUP_REMOVED lines=11> */
[----:B0-----:R-:W-:-:S06]  /*3110*/  IADD3 R9, PT, PT, R10, 0xffffffe, RZ ;  /* 0x0ffffffe0a097810 */ /* 0x001fcc0007ffe0ff */
        /* <DEDUP_REMOVED lines=14> */
.L_x_86:
        /* <DEDUP_REMOVED lines=8> */
.L_x_85:
[----:B------:R-:W-:Y:S05]  /*3280*/  BSYNC.RECONVERGENT B4 ;  /* 0x0000000000047941 */ /* 0x000fea0003800200 */
.L_x_84:
        /* <DEDUP_REMOVED lines=14> */
.L_x_83:
[----:B------:R-:W-:Y:S05]  /*3370*/  BSYNC.RECONVERGENT B3 ;  /* 0x0000000000037941 */ /* 0x000fea0003800200 */
.L_x_82:
        /* <DEDUP_REMOVED lines=23> */
.L_x_89:
        /* <DEDUP_REMOVED lines=8> */
.L_x_90:
[----:B------:R-:W-:Y:S05]  /*3570*/  BSYNC.RECONVERGENT B3 ;  /* 0x0000000000037941 */ /* 0x000fea0003800200 */
.L_x_88:
        /* <DEDUP_REMOVED lines=11> */
[----:B------:R-:W-:Y:S01]  /*3630*/  @P0 SHF.L.U32 R15, R15, 0x4, RZ ;  /* 0x000000040f0f0819 */ /* 0x000fe200000006ff */
[----:B------:R-:W-:Y:S06]  /*3640*/  @P1 BRA `(.L_x_91) ;  /* 0xfffffff4004c1947 */ /* 0x000fec000383ffff */
[----:B------:R-:W-:Y:S05]  /*3650*/  BSYNC.RECONVERGENT B2 ;  /* 0x0000000000027941 */ /* 0x000fea0003800200 */
.L_x_75:
[----:B------:R-:W-:Y:S02]  /*3660*/  IMAD.MOV.U32 R10, RZ, RZ, R15 ;  /* 0x000000ffff0a7224 */ /* 0x000fe400078e000f */
[----:B------:R-:W-:-:S06]  /*3670*/  IMAD.MOV.U32 R11, RZ, RZ, R14 ;  /* 0x000000ffff0b7224 */ /* 0x000fcc00078e000e */
[----:B------:R-:W0:Y:S02]  /*3680*/  I2F.F64.U64 R10, R10 ;  /* 0x0000000a000a7312 */ /* 0x000e240000301800 */
.L_x_74:
[----:B------:R-:W-:Y:S05]  /*3690*/  BSYNC.RECONVERGENT B1 ;  /* 0x0000000000017941 */ /* 0x000fea0003800200 */
.L_x_73:
[----:B------:R-:W1:Y:S01]  /*36a0*/  I2F.F64.U64 R32, R32 ;  /* 0x0000002000207312 */ /* 0x000e620000301800 */
[----:B------:R-:W-:Y:S01]  /*36b0*/  IMAD.MOV.U32 R8, RZ, RZ, 0x1 ;  /* 0x00000001ff087424 */ /* 0x000fe200078e00ff */
[----:B0-----:R-:W-:Y:S01]  /*36c0*/  FSETP.GEU.AND P1, PT, |R11|, 6.5827683646048100446e-37, PT ;  /* 0x036000000b00780b */ /* 0x001fe20003f2e200 */
[----:B------:R-:W-:Y:S05]  /*36d0*/  BSSY.RECONVERGENT B1, `(.L_x_92) ;  /* 0x0000011000017945 */ /* 0x000fea0003800200 */
        /* <DEDUP_REMOVED lines=12> */
[----:B------:R-:W-:Y:S01]  /*37a0*/  IMAD.MOV.U32 R8, RZ, RZ, R32 ;  /* 0x000000ffff087224 */ /* 0x000fe200078e0020 */
[----:B------:R-:W-:Y:S01]  /*37b0*/  MOV R28, 0x37e0 ;  /* 0x000037e0001c7802 */ /* 0x000fe20000000f00 */
[----:B------:R-:W-:-:S07]  /*37c0*/  IMAD.MOV.U32 R9, RZ, RZ, R33 ;  /* 0x000000ffff097224 */ /* 0x000fce00078e0021 */
[----:B------:R-:W-:Y:S05]  /*37d0*/  CALL.REL.NOINC `($__internal_0_$__cuda_sm20_div_rn_f64_full) ;  /* 0x0000000000b07944 */ /* 0x000fea0003c00000 */
.L_x_93:
[----:B------:R-:W-:Y:S05]  /*37e0*/  BSYNC.RECONVERGENT B1 ;  /* 0x0000000000017941 */ /* 0x000fea0003800200 */
.L_x_92:
[----:B------:R-:W0:Y:S01]  /*37f0*/  LDCU UR4, c[0x0][0x360] ;  /* 0x00006c00ff0477ac */ /* 0x000e220008000800 */
[----:B------:R-:W0:Y:S01]  /*3800*/  LDC R0, c[0x0][0x370] ;  /* 0x0000dc00ff007b82 */ /* 0x000e220000000800 */
[----:B------:R-:W-:Y:S01]  /*3810*/  DADD R8, R8, R18 ;  /* 0x0000000008087229 */ /* 0x000fe20000000012 */
[----:B------:R-:W1:Y:S01]  /*3820*/  FRND.F64.TRUNC R12, R16 ;  /* 0x00000010000c7313 */ /* 0x000e62000030d800 */
[----:B------:R-:W2:Y:S01]  /*3830*/  LDCU.64 UR10, c[0x0][0x388] ;  /* 0x00007100ff0a77ac */ /* 0x000ea20008000a00 */
[----:B------:R-:W-:Y:S02]  /*3840*/  LOP3.LUT R33, R17, 0x80000000, RZ, 0xc0, !PT ;  /* 0x8000000011217812 */ /* 0x000fe400078ec0ff */
[----:B------:R-:W-:-:S04]  /*3850*/  LOP3.LUT R23, R27, 0x80000000, RZ, 0xc0, !PT ;  /* 0x800000001b177812 */ /* 0x000fc800078ec0ff */
[----:B------:R-:W3:Y:S01]  /*3860*/  FRND.F64.TRUNC R10, R24 ;  /* 0x00000018000a7313 */ /* 0x000ee2000030d800 */
[----:B-1----:R-:W-:-:S07]  /*3870*/  DSETP.NEU.AND P1, PT, R16, R12, PT ;  /* 0x0000000c1000722a */ /* 0x002fce0003f2d000 */
[----:B------:R-:W1:Y:S01]  /*3880*/  FRND.F64.TRUNC R14, R8 ;  /* 0x00000008000e7313 */ /* 0x000e62000030d800 */
[----:B------:R-:W-:Y:S01]  /*3890*/  DADD R12, R16, -R12 ;  /* 0x00000000100c7229 */ /* 0x000fe2000000080c */
[----:B0-----:R-:W-:Y:S01]  /*38a0*/  IMAD R19, R0, UR4, RZ ;  /* 0x0000000400137c24 */ /* 0x001fe2000f8e02ff */
[----:B---3--:R-:W-:-:S05]  /*38b0*/  DSETP.NEU.AND P3, PT, R24, R10, PT ;  /* 0x0000000a1800722a */ /* 0x008fca0003f6d000 */
[----:B------:R-:W0:Y:S01]  /*38c0*/  FRND.F64.TRUNC R20, R26 ;  /* 0x0000001a00147313 */ /* 0x000e22000030d800 */
[----:B------:R-:W-:Y:S01]  /*38d0*/  DADD R10, R24, -R10 ;  /* 0x00000000180a7229 */ /* 0x000fe2000000080a */
[----:B------:R-:W-:Y:S02]  /*38e0*/  IADD3 R4, P0, PT, R19, R4, RZ ;  /* 0x0000000413047210 */ /* 0x000fe40007f1e0ff */
[----:B------:R-:W-:Y:S01]  /*38f0*/  LOP3.LUT R19, R9, 0x80000000, RZ, 0xc0, !PT ;  /* 0x8000000009137812 */ /* 0x000fe200078ec0ff */
[C-C-:B-1----:R-:W-:Y:S02]  /*3900*/  DSETP.NEU.AND P4, PT, R8.reuse, R14.reuse, PT ;  /* 0x0000000e0800722a */ /* 0x142fe40003f8d000 */
[----:B------:R-:W-:Y:S01]  /*3910*/  IMAD.X R3, RZ, RZ, R3, P0 ;  /* 0x000000ffff037224 */ /* 0x000fe200000e0603 */
[----:B--2---:R-:W-:Y:S01]  /*3920*/  ISETP.GT.U32.AND P0, PT, R4, UR10, PT ;  /* 0x0000000a04007c0c */ /* 0x004fe2000bf04070 */
[----:B------:R-:W-:Y:S01]  /*3930*/  DADD R8, R8, -R14 ;  /* 0x0000000008087229 */ /* 0x000fe2000000080e */
[----:B------:R-:W-:-:S02]  /*3940*/  FSEL R33, R33, R13, !P1 ;  /* 0x0000000d21217208 */ /* 0x000fc40004800000 */
[----:B------:R-:W-:Y:S01]  /*3950*/  ISETP.GT.U32.AND.EX P0, PT, R3, UR11, PT, P0 ;  /* 0x0000000b03007c0c */ /* 0x000fe2000bf04100 */
[C-C-:B0-----:R-:W-:Y:S01]  /*3960*/  DADD R16, R26.reuse, -R20.reuse ;  /* 0x000000001a107229 */ /* 0x141fe20000000814 */
[----:B------:R-:W-:Y:S01]  /*3970*/  FSEL R32, R12, RZ, P1 ;  /* 0x000000ff0c207208 */ /* 0x000fe20000800000 */
[----:B------:R-:W-:Y:S01]  /*3980*/  DSETP.NEU.AND P2, PT, R26, R20, PT ;  /* 0x000000141a00722a */ /* 0x000fe20003f4d000 */
[----:B------:R-:W-:Y:S02]  /*3990*/  LOP3.LUT R21, R25, 0x80000000, RZ, 0xc0, !PT ;  /* 0x8000000019157812 */ /* 0x000fe400078ec0ff */
[----:B------:R-:W-:Y:S02]  /*39a0*/  FSEL R20, R10, RZ, P3 ;  /* 0x000000ff0a147208 */ /* 0x000fe40001800000 */
[----:B------:R-:W-:-:S03]  /*39b0*/  FSEL R21, R21, R11, !P3 ;  /* 0x0000000b15157208 */ /* 0x000fc60005800000 */
[----:B------:R-:W-:Y:S02]  /*39c0*/  FSEL R23, R23, R17, !P2 ;  /* 0x0000001117177208 */ /* 0x000fe40005000000 */
[----:B------:R-:W-:Y:S02]  /*39d0*/  FSEL R22, R16, RZ, P2 ;  /* 0x000000ff10167208 */ /* 0x000fe40001000000 */
[----:B------:R-:W-:Y:S02]  /*39e0*/  FSEL R19, R19, R9, !P4 ;  /* 0x0000000913137208 */ /* 0x000fe40006000000 */
[----:B------:R-:W-:Y:S01]  /*39f0*/  FSEL R18, R8, RZ, P4 ;  /* 0x000000ff08127208 */ /* 0x000fe20002000000 */
[----:B------:R-:W-:Y:S06]  /*3a00*/  @!P0 BRA `(.L_x_94) ;  /* 0xffffffc400fc8947 */ /* 0x000fec000383ffff */
.L_x_7:
[----:B0-----:R-:W-:Y:S05]  /*3a10*/  BSYNC.RECONVERGENT B0 ;  /* 0x0000000000007941 */ /* 0x001fea0003800200 */
.L_x_6:
[----:B------:R-:W0:Y:S02]  /*3a20*/  LDCU.64 UR10, c[0x0][0x380] ;  /* 0x00007000ff0a77ac */ /* 0x000e240008000a00 */
[----:B0-----:R-:W-:-:S04]  /*3a30*/  LEA R2, P0, R7, UR10, 0x5 ;  /* 0x0000000a07027c11 */ /* 0x001fc8000f8028ff */
[----:B------:R-:W-:-:S05]  /*3a40*/  LEA.HI.X R3, R7, UR11, RZ, 0x5, P0 ;  /* 0x0000000b07037c11 */ /* 0x000fca00080f2cff */
[----:B------:R-:W-:Y:S04]  /*3a50*/  STG.E.64 desc[UR8][R2.64], R32 ;  /* 0x0000002002007986 */ /* 0x000fe8000c101b08 */
[----:B------:R-:W-:Y:S04]  /*3a60*/  STG.E.64 desc[UR8][R2.64+0x8], R22 ;  /* 0x0000081602007986 */ /* 0x000fe8000c101b08 */
[----:B------:R-:W-:Y:S04]  /*3a70*/  STG.E.64 desc[UR8][R2.64+0x10], R20 ;  /* 0x0000101402007986 */ /* 0x000fe8000c101b08 */
[----:B------:R-:W-:Y:S01]  /*3a80*/  STG.E.64 desc[UR8][R2.64+0x18], R18 ;  /* 0x0000181202007986 */ /* 0x000fe2000c101b08 */
[----:B------:R-:W-:Y:S05]  /*3a90*/  EXIT ;  /* 0x000000000000794d */ /* 0x000fea0003800000 */
        .weak           $__internal_0_$__cuda_sm20_div_rn_f64_full
        .type           $__internal_0_$__cuda_sm20_div_rn_f64_full,@function
        .size           $__internal_0_$__cuda_sm20_div_rn_f64_full,($__internal_1_$__cuda_sm20_rem_u64 - $__internal_0_$__cuda_sm20_div_rn_f64_full)
$__internal_0_$__cuda_sm20_div_rn_f64_full:
[C---:B------:R-:W-:Y:S01]  /*3aa0*/  FSETP.GEU.AND P1, PT, |R9|.reuse, 1.469367938527859385e-39, PT ;  /* 0x001000000900780b */ /* 0x040fe20003f2e200 */
[----:B------:R-:W-:Y:S01]  /*3ab0*/  IMAD.MOV.U32 R12, RZ, RZ, 0x1 ;  /* 0x00000001ff0c7424 */ /* 0x000fe200078e00ff */
[----:B------:R-:W-:Y:S01]  /*3ac0*/  LOP3.LUT R38, R9, 0x800fffff, RZ, 0xc0, !PT ;  /* 0x800fffff09267812 */ /* 0x000fe200078ec0ff */
[----:B------:R-:W-:Y:S01]  /*3ad0*/  BSSY.RECONVERGENT B2, `(.L_x_95) ;  /* 0x0000054000027945 */ /* 0x000fe20003800200 */
[C---:B------:R-:W-:Y:S02]  /*3ae0*/  FSETP.GEU.AND P3, PT, |R11|.reuse, 1.469367938527859385e-39, PT ;  /* 0x001000000b00780b */ /* 0x040fe40003f6e200 */
[----:B------:R-:W-:Y:S01]  /*3af0*/  LOP3.LUT R39, R38, 0x3ff00000, RZ, 0xfc, !PT ;  /* 0x3ff0000026277812 */ /* 0x000fe200078efcff */
[----:B------:R-:W-:Y:S01]  /*3b00*/  IMAD.MOV.U32 R38, RZ, RZ, R8 ;  /* 0x000000ffff267224 */ /* 0x000fe200078e0008 */
[----:B------:R-:W-:Y:S02]  /*3b10*/  LOP3.LUT R29, R11, 0x7ff00000, RZ, 0xc0, !PT ;  /* 0x7ff000000b1d7812 */ /* 0x000fe400078ec0ff */
[----:B------:R-:W-:-:S03]  /*3b20*/  LOP3.LUT R34, R9, 0x7ff00000, RZ, 0xc0, !PT ;  /* 0x7ff0000009227812 */ /* 0x000fc600078ec0ff */
[----:B------:R-:W-:Y:S01]  /*3b30*/  @!P1 DMUL R38, R8, 8.98846567431157953865e+307 ;  /* 0x7fe0000008269828 */ /* 0x000fe20000000000 */
[----:B------:R-:W-:-:S03]  /*3b40*/  ISETP.GE.U32.AND P2, PT, R29, R34, PT ;  /* 0x000000221d00720c */ /* 0x000fc60003f46070 */
[----:B------:R-:W-:Y:S01]  /*3b50*/  @!P3 LOP3.LUT R30, R9, 0x7ff00000, RZ, 0xc0, !PT ;  /* 0x7ff00000091eb812 */ /* 0x000fe200078ec0ff */
[----:B------:R-:W-:Y:S01]  /*3b60*/  @!P3 IMAD.MOV.U32 R36, RZ, RZ, RZ ;  /* 0x000000ffff24b224 */ /* 0x000fe200078e00ff */
[----:B------:R-:W0:Y:S02]  /*3b70*/  MUFU.RCP64H R13, R39 ;  /* 0x00000027000d7308 */ /* 0x000e240000001800 */
[----:B------:R-:W-:Y:S01]  /*3b80*/  @!P3 ISETP.GE.U32.AND P4, PT, R29, R30, PT ;  /* 0x0000001e1d00b20c */ /* 0x000fe20003f86070 */
[----:B------:R-:W-:Y:S01]  /*3b90*/  IMAD.MOV.U32 R30, RZ, RZ, 0x1ca00000 ;  /* 0x1ca00000ff1e7424 */ /* 0x000fe200078e00ff */
[----:B------:R-:W-:-:S04]  /*3ba0*/  @!P1 LOP3.LUT R34, R39, 0x7ff00000, RZ, 0xc0, !PT ;  /* 0x7ff0000027229812 */ /* 0x000fc800078ec0ff */
[----:B------:R-:W-:Y:S01]  /*3bb0*/  @!P3 SEL R31, R30, 0x63400000, !P4 ;  /* 0x634000001e1fb807 */ /* 0x000fe20006000000 */
[----:B0-----:R-:W-:-:S08]  /*3bc0*/  DFMA R14, R12, -R38, 1 ;  /* 0x3ff000000c0e742b */ /* 0x001fd00000000826 */
[----:B------:R-:W-:-:S08]  /*3bd0*/  DFMA R14, R14, R14, R14 ;  /* 0x0000000e0e0e722b */ /* 0x000fd0000000000e */
[----:B------:R-:W-:Y:S01]  /*3be0*/  DFMA R14, R12, R14, R12 ;  /* 0x0000000e0c0e722b */ /* 0x000fe2000000000c */
[----:B------:R-:W-:Y:S01]  /*3bf0*/  @!P3 LOP3.LUT R12, R31, 0x80000000, R11, 0xf8, !PT ;  /* 0x800000001f0cb812 */ /* 0x000fe200078ef80b */
[----:B------:R-:W-:Y:S01]  /*3c00*/  IMAD.MOV.U32 R31, RZ, RZ, R29 ;  /* 0x000000ffff1f7224 */ /* 0x000fe200078e001d */
[----:B------:R-:W-:Y:S02]  /*3c10*/  SEL R13, R30, 0x63400000, !P2 ;  /* 0x634000001e0d7807 */ /* 0x000fe40005000000 */
[----:B------:R-:W-:Y:S01]  /*3c20*/  @!P3 LOP3.LUT R37, R12, 0x100000, RZ, 0xfc, !PT ;  /* 0x001000000c25b812 */ /* 0x000fe200078efcff */
[----:B------:R-:W-:Y:S02]  /*3c30*/  IMAD.MOV.U32 R12, RZ, RZ, R10 ;  /* 0x000000ffff0c7224 */ /* 0x000fe400078e000a */
[----:B------:R-:W-:Y:S01]  /*3c40*/  DFMA R40, R14, -R38, 1 ;  /* 0x3ff000000e28742b */ /* 0x000fe20000000826 */
[----:B------:R-:W-:-:S06]  /*3c50*/  LOP3.LUT R13, R13, 0x800fffff, R11, 0xf8, !PT ;  /* 0x800fffff0d0d7812 */ /* 0x000fcc00078ef80b */
[----:B------:R-:W-:Y:S02]  /*3c60*/  @!P3 DFMA R12, R12, 2, -R36 ;  /* 0x400000000c0cb82b */ /* 0x000fe40000000824 */
[----:B------:R-:W-:-:S08]  /*3c70*/  DFMA R40, R14, R40, R14 ;  /* 0x000000280e28722b */ /* 0x000fd0000000000e */
[----:B------:R-:W-:Y:S01]  /*3c80*/  DMUL R36, R40, R12 ;  /* 0x0000000c28247228 */ /* 0x000fe20000000000 */
[----:B------:R-:W-:-:S05]  /*3c90*/  @!P3 LOP3.LUT R31, R13, 0x7ff00000, RZ, 0xc0, !PT ;  /* 0x7ff000000d1fb812 */ /* 0x000fca00078ec0ff */
[----:B------:R-:W-:Y:S02]  /*3ca0*/  VIADD R35, R31, 0xffffffff ;  /* 0xffffffff1f237836 */ /* 0x000fe40000000000 */
[----:B------:R-:W-:-:S03]  /*3cb0*/  DFMA R14, R36, -R38, R12 ;  /* 0x80000026240e722b */ /* 0x000fc6000000000c */
[----:B------:R-:W-:-:S05]  /*3cc0*/  ISETP.GT.U32.AND P1, PT, R35, 0x7feffffe, PT ;  /* 0x7feffffe2300780c */ /* 0x000fca0003f24070 */
[----:B------:R-:W-:Y:S01]  /*3cd0*/  DFMA R14, R40, R14, R36 ;  /* 0x0000000e280e722b */ /* 0x000fe20000000024 */
[----:B------:R-:W-:-:S05]  /*3ce0*/  VIADD R36, R34, 0xffffffff ;  /* 0xffffffff22247836 */ /* 0x000fca0000000000 */
[----:B------:R-:W-:-:S13]  /*3cf0*/  ISETP.GT.U32.OR P1, PT, R36, 0x7feffffe, P1 ;  /* 0x7feffffe2400780c */ /* 0x000fda0000f24470 */
[----:B------:R-:W-:Y:S05]  /*3d00*/  @P1 BRA `(.L_x_96) ;  /* 0x00000000006c1947 */ /* 0x000fea0003800000 */
[----:B------:R-:W-:-:S04]  /*3d10*/  LOP3.LUT R34, R9, 0x7ff00000, RZ, 0xc0, !PT ;  /* 0x7ff0000009227812 */ /* 0x000fc800078ec0ff */
[CC--:B------:R-:W-:Y:S02]  /*3d20*/  VIADDMNMX R10, R29.reuse, -R34.reuse, 0xb9600000, !PT ;  /* 0xb96000001d0a7446 */ /* 0x0c0fe40007800922 */
[----:B------:R-:W-:Y:S02]  /*3d30*/  ISETP.GE.U32.AND P1, PT, R29, R34, PT ;  /* 0x000000221d00720c */ /* 0x000fe40003f26070 */
[----:B------:R-:W-:Y:S02]  /*3d40*/  VIMNMX R10, PT, PT, R10, 0x46a00000, PT ;  /* 0x46a000000a0a7848 */ /* 0x000fe40003fe0100 */
[----:B------:R-:W-:-:S05]  /*3d50*/  SEL R29, R30, 0x63400000, !P1 ;  /* 0x634000001e1d7807 */ /* 0x000fca0004800000 */
[----:B------:R-:W-:Y:S02]  /*3d60*/  IMAD.IADD R29, R10, 0x1, -R29 ;  /* 0x000000010a1d7824 */ /* 0x000fe400078e0a1d */
[----:B------:R-:W-:-:S03]  /*3d70*/  IMAD.MOV.U32 R10, RZ, RZ, RZ ;  /* 0x000000ffff0a7224 */ /* 0x000fc600078e00ff */
[----:B------:R-:W-:-:S06]  /*3d80*/  IADD3 R11, PT, PT, R29, 0x7fe00000, RZ ;  /* 0x7fe000001d0b7810 */ /* 0x000fcc0007ffe0ff */
[----:B------:R-:W-:-:S10]  /*3d90*/  DMUL R36, R14, R10 ;  /* 0x0000000a0e247228 */ /* 0x000fd40000000000 */
[----:B------:R-:W-:-:S13]  /*3da0*/  FSETP.GTU.AND P1, PT, |R37|, 1.469367938527859385e-39, PT ;  /* 0x001000002500780b */ /* 0x000fda0003f2c200 */
[----:B------:R-:W-:Y:S05]  /*3db0*/  @P1 BRA `(.L_x_97) ;  /* 0x0000000000941947 */ /* 0x000fea0003800000 */
[----:B------:R-:W-:Y:S01]  /*3dc0*/  DFMA R12, R14, -R38, R12 ;  /* 0x800000260e0c722b */ /* 0x000fe2000000000c */
[----:B------:R-:W-:-:S09]  /*3dd0*/  IMAD.MOV.U32 R10, RZ, RZ, RZ ;  /* 0x000000ffff0a7224 */ /* 0x000fd200078e00ff */
[C---:B------:R-:W-:Y:S02]  /*3de0*/  FSETP.NEU.AND P1, PT, R13.reuse, RZ, PT ;  /* 0x000000ff0d00720b */ /* 0x040fe40003f2d000 */
[----:B------:R-:W-:-:S04]  /*3df0*/  LOP3.LUT R12, R13, 0x80000000, R9, 0x48, !PT ;  /* 0x800000000d0c7812 */ /* 0x000fc800078e4809 */
[----:B------:R-:W-:-:S07]  /*3e00*/  LOP3.LUT R11, R12, R11, RZ, 0xfc, !PT ;  /* 0x0000000b0c0b7212 */ /* 0x000fce00078efcff */
[----:B------:R-:W-:Y:S05]  /*3e10*/  @!P1 BRA `(.L_x_97) ;  /* 0x00000000007c9947 */ /* 0x000fea0003800000 */
[----:B------:R-:W-:Y:S01]  /*3e20*/  IMAD.MOV R9, RZ, RZ, -R29 ;  /* 0x000000ffff097224 */ /* 0x000fe200078e0a1d */
[----:B------:R-:W-:Y:S01]  /*3e30*/  DMUL.RP R10, R14, R10 ;  /* 0x0000000a0e0a7228 */ /* 0x000fe20000008000 */
[----:B------:R-:W-:Y:S01]  /*3e40*/  IMAD.MOV.U32 R8, RZ, RZ, RZ ;  /* 0x000000ffff087224 */ /* 0x000fe200078e00ff */
[----:B------:R-:W-:-:S05]  /*3e50*/  IADD3 R29, PT, PT, -R29, -0x43300000, RZ ;  /* 0xbcd000001d1d7810 */ /* 0x000fca0007ffe1ff */
[----:B------:R-:W-:-:S10]  /*3e60*/  DFMA R8, R36, -R8, R14 ;  /* 0x800000082408722b */ /* 0x000fd4000000000e */
[----:B------:R-:W-:Y:S02]  /*3e70*/  FSETP.NEU.AND P1, PT, |R9|, R29, PT ;  /* 0x0000001d0900720b */ /* 0x000fe40003f2d200 */
[----:B------:R-:W-:Y:S02]  /*3e80*/  LOP3.LUT R9, R11, R12, RZ, 0x3c, !PT ;  /* 0x0000000c0b097212 */ /* 0x000fe400078e3cff */
[----:B------:R-:W-:Y:S02]  /*3e90*/  FSEL R36, R10, R36, !P1 ;  /* 0x000000240a247208 */ /* 0x000fe40004800000 */
[----:B------:R-:W-:Y:S01]  /*3ea0*/  FSEL R37, R9, R37, !P1 ;  /* 0x0000002509257208 */ /* 0x000fe20004800000 */
[----:B------:R-:W-:Y:S06]  /*3eb0*/  BRA `(.L_x_97) ;  /* 0x0000000000547947 */ /* 0x000fec0003800000 */
.L_x_96:
[----:B------:R-:W-:-:S14]  /*3ec0*/  DSETP.NAN.AND P1, PT, R10, R10, PT ;  /* 0x0000000a0a00722a */ /* 0x000fdc0003f28000 */
[----:B------:R-:W-:Y:S05]  /*3ed0*/  @P1 BRA `(.L_x_98) ;  /* 0x0000000000441947 */ /* 0x000fea0003800000 */
[----:B------:R-:W-:-:S14]  /*3ee0*/  DSETP.NAN.AND P1, PT, R8, R8, PT ;  /* 0x000000080800722a */ /* 0x000fdc0003f28000 */
[----:B------:R-:W-:Y:S05]  /*3ef0*/  @P1 BRA `(.L_x_99) ;  /* 0x0000000000301947 */ /* 0x000fea0003800000 */
[----:B------:R-:W-:Y:S01]  /*3f00*/  ISETP.NE.AND P1, PT, R31, R34, PT ;  /* 0x000000221f00720c */ /* 0x000fe20003f25270 */
[----:B------:R-:W-:Y:S02]  /*3f10*/  IMAD.MOV.U32 R36, RZ, RZ, 0x0 ;  /* 0x00000000ff247424 */ /* 0x000fe400078e00ff */
[----:B------:R-:W-:-:S10]  /*3f20*/  IMAD.MOV.U32 R37, RZ, RZ, -0x80000 ;  /* 0xfff80000ff257424 */ /* 0x000fd400078e00ff */
[----:B------:R-:W-:Y:S05]  /*3f30*/  @!P1 BRA `(.L_x_97) ;  /* 0x0000000000349947 */ /* 0x000fea0003800000 */
[----:B------:R-:W-:Y:S02]  /*3f40*/  ISETP.NE.AND P1, PT, R31, 0x7ff00000, PT ;  /* 0x7ff000001f00780c */ /* 0x000fe40003f25270 */
[----:B------:R-:W-:Y:S02]  /*3f50*/  LOP3.LUT R37, R11, 0x80000000, R9, 0x48, !PT ;  /* 0x800000000b257812 */ /* 0x000fe400078e4809 */
[----:B------:R-:W-:-:S13]  /*3f60*/  ISETP.EQ.OR P1, PT, R34, RZ, !P1 ;  /* 0x000000ff2200720c */ /* 0x000fda0004f22670 */
[----:B------:R-:W-:Y:S01]  /*3f70*/  @P1 LOP3.LUT R8, R37, 0x7ff00000, RZ, 0xfc, !PT ;  /* 0x7ff0000025081812 */ /* 0x000fe200078efcff */
[----:B------:R-:W-:Y:S02]  /*3f80*/  @!P1 IMAD.MOV.U32 R36, RZ, RZ, RZ ;  /* 0x000000ffff249224 */ /* 0x000fe400078e00ff */
[----:B------:R-:W-:Y:S02]  /*3f90*/  @P1 IMAD.MOV.U32 R36, RZ, RZ, RZ ;  /* 0x000000ffff241224 */ /* 0x000fe400078e00ff */
[----:B------:R-:W-:Y:S01]  /*3fa0*/  @P1 IMAD.MOV.U32 R37, RZ, RZ, R8 ;  /* 0x000000ffff251224 */ /* 0x000fe200078e0008 */
[----:B------:R-:W-:Y:S06]  /*3fb0*/  BRA `(.L_x_97) ;  /* 0x0000000000147947 */ /* 0x000fec0003800000 */
.L_x_99:
[----:B------:R-:W-:Y:S01]  /*3fc0*/  LOP3.LUT R37, R9, 0x80000, RZ, 0xfc, !PT ;  /* 0x0008000009257812 */ /* 0x000fe200078efcff */
[----:B------:R-:W-:Y:S01]  /*3fd0*/  IMAD.MOV.U32 R36, RZ, RZ, R8 ;  /* 0x000000ffff247224 */ /* 0x000fe200078e0008 */
[----:B------:R-:W-:Y:S06]  /*3fe0*/  BRA `(.L_x_97) ;  /* 0x0000000000087947 */ /* 0x000fec0003800000 */
.L_x_98:
[----:B------:R-:W-:Y:S01]  /*3ff0*/  LOP3.LUT R37, R11, 0x80000, RZ, 0xfc, !PT ;  /* 0x000800000b257812 */ /* 0x000fe200078efcff */
[----:B------:R-:W-:-:S07]  /*4000*/  IMAD.MOV.U32 R36, RZ, RZ, R10 ;  /* 0x000000ffff247224 */ /* 0x000fce00078e000a */
.L_x_97:
[----:B------:R-:W-:Y:S05]  /*4010*/  BSYNC.RECONVERGENT B2 ;  /* 0x0000000000027941 */ /* 0x000fea0003800200 */
.L_x_95:
[----:B------:R-:W-:Y:S02]  /*4020*/  IMAD.MOV.U32 R29, RZ, RZ, 0x0 ;  /* 0x00000000ff1d7424 */ /* 0x000fe400078e00ff */
[----:B------:R-:W-:Y:S02]  /*4030*/  IMAD.MOV.U32 R8, RZ, RZ, R36 ;  /* 0x000000ffff087224 */ /* 0x000fe400078e0024 */
[----:B------:R-:W-:Y:S01]  /*4040*/  IMAD.MOV.U32 R9, RZ, RZ, R37 ;  /* 0x000000ffff097224 */ /* 0x000fe200078e0025 */
[----:B------:R-:W-:Y:S06]  /*4050*/  RET.REL.NODEC R28 `(_Z9bbpKernelP2sJy) ;  /* 0xffffffbc1ce87950 */ /* 0x000fec0003c3ffff */
        .weak           $__internal_1_$__cuda_sm20_rem_u64
        .type           $__internal_1_$__cuda_sm20_rem_u64,@function
        .size           $__internal_1_$__cuda_sm20_rem_u64,(.L_x_102 - $__internal_1_$__cuda_sm20_rem_u64)
$__internal_1_$__cuda_sm20_rem_u64:
[----:B------:R-:W-:Y:S01]  /*4060*/  IMAD.MOV.U32 R28, RZ, RZ, R11 ;  /* 0x000000ffff1c7224 */ /* 0x000fe200078e000b */
[----:B------:R-:W-:-:S04]  /*4070*/  MOV R29, R12 ;  /* 0x0000000c001d7202 */ /* 0x000fc80000000f00 */
[----:B------:R-:W0:Y:S08]  /*4080*/  I2F.U64.RP R13, R28 ;  /* 0x0000001c000d7312 */ /* 0x000e300000309000 */
[----:B0-----:R-:W0:Y:S02]  /*4090*/  MUFU.RCP R13, R13 ;  /* 0x0000000d000d7308 */ /* 0x001e240000001000 */
[----:B0-----:R-:W-:-:S06]  /*40a0*/  VIADD R13, R13, 0x1ffffffe ;  /* 0x1ffffffe0d0d7836 */ /* 0x001fcc0000000000 */
[----:B------:R-:W0:Y:S02]  /*40b0*/  F2I.U64.TRUNC R34, R13 ;  /* 0x0000000d00227311 */ /* 0x000e24000020d800 */
[----:B0-----:R-:W-:-:S04]  /*40c0*/  IMAD.WIDE.U32 R28, R34, R11, RZ ;  /* 0x0000000b221c7225 */ /* 0x001fc800078e00ff */
[C---:B------:R-:W-:Y:S01]  /*40d0*/  IMAD R13, R34.reuse, R12, R29 ;  /* 0x0000000c220d7224 */ /* 0x040fe200078e021d */
[----:B------:R-:W-:Y:S01]  /*40e0*/  IADD3 R28, P0, PT, RZ, -R28, RZ ;  /* 0x8000001cff1c7210 */ /* 0x000fe20007f1e0ff */
[----:B------:R-:W-:Y:S02]  /*40f0*/  IMAD.MOV.U32 R31, RZ, RZ, R34 ;  /* 0x000000ffff1f7224 */ /* 0x000fe400078e0022 */
[----:B------:R-:W-:Y:S02]  /*4100*/  IMAD R13, R35, R11, R13 ;  /* 0x0000000b230d7224 */ /* 0x000fe400078e020d */
[----:B------:R-:W-:-:S04]  /*4110*/  IMAD.HI.U32 R30, R34, R28, RZ ;  /* 0x0000001c221e7227 */ /* 0x000fc800078e00ff */
[----:B------:R-:W-:-:S04]  /*4120*/  IMAD.X R13, RZ, RZ, ~R13, P0 ;  /* 0x000000ffff0d7224 */ /* 0x000fc800000e0e0d */
[----:B------:R-:W-:-:S04]  /*4130*/  IMAD.WIDE.U32 R30, P0, R34, R13, R30 ;  /* 0x0000000d221e7225 */ /* 0x000fc8000780001e */
[C---:B------:R-:W-:Y:S02]  /*4140*/  IMAD R29, R35.reuse, R13, RZ ;  /* 0x0000000d231d7224 */ /* 0x040fe400078e02ff */
[----:B------:R-:W-:-:S04]  /*4150*/  IMAD.HI.U32 R28, P1, R35, R28, R30 ;  /* 0x0000001c231c7227 */ /* 0x000fc8000782001e */
[----:B------:R-:W-:Y:S01]  /*4160*/  IMAD.HI.U32 R13, R35, R13, RZ ;  /* 0x0000000d230d7227 */ /* 0x000fe200078e00ff */
[----:B------:R-:W-:-:S03]  /*4170*/  IADD3 R31, P2, PT, R29, R28, RZ ;  /* 0x0000001c1d1f7210 */ /* 0x000fc60007f5e0ff */
[----:B------:R-:W-:Y:S02]  /*4180*/  IMAD.X R13, R13, 0x1, R35, P0 ;  /* 0x000000010d0d7824 */ /* 0x000fe400000e0623 */
[----:B------:R-:W-:-:S03]  /*4190*/  IMAD.WIDE.U32 R34, R31, R11, RZ ;  /* 0x0000000b1f227225 */ /* 0x000fc600078e00ff */
[----:B------:R-:W-:Y:S01]  /*41a0*/  IADD3.X R13, PT, PT, RZ, RZ, R13, P2, P1 ;  /* 0x000000ffff0d7210 */ /* 0x000fe200017e240d */
[----:B------:R-:W-:Y:S01]  /*41b0*/  IMAD R28, R31, R12, R35 ;  /* 0x0000000c1f1c7224 */ /* 0x000fe200078e0223 */
[----:B------:R-:W-:-:S03]  /*41c0*/  IADD3 R29, P0, PT, RZ, -R34, RZ ;  /* 0x80000022ff1d7210 */ /* 0x000fc60007f1e0ff */
[----:B------:R-:W-:Y:S02]  /*41d0*/  IMAD R28, R13, R11, R28 ;  /* 0x0000000b0d1c7224 */ /* 0x000fe400078e021c */
[----:B------:R-:W-:-:S04]  /*41e0*/  IMAD.HI.U32 R30, R31, R29, RZ ;  /* 0x0000001d1f1e7227 */ /* 0x000fc800078e00ff */
[----:B------:R-:W-:-:S04]  /*41f0*/  IMAD.X R28, RZ, RZ, ~R28, P0 ;  /* 0x000000ffff1c7224 */ /* 0x000fc800000e0e1c */
[----:B------:R-:W-:-:S04]  /*4200*/  IMAD.WIDE.U32 R30, P0, R31, R28, R30 ;  /* 0x0000001c1f1e7225 */ /* 0x000fc8000780001e */
[----:B------:R-:W-:-:S04]  /*4210*/  IMAD.HI.U32 R29, P1, R13, R29, R30 ;  /* 0x0000001d0d1d7227 */ /* 0x000fc8000782001e */
[CC--:B------:R-:W-:Y:S02]  /*4220*/  IMAD R30, R13.reuse, R28.reuse, RZ ;  /* 0x0000001c0d1e7224 */ /* 0x0c0fe400078e02ff */
[----:B------:R-:W-:-:S03]  /*4230*/  IMAD.HI.U32 R28, R13, R28, RZ ;  /* 0x0000001c0d1c7227 */ /* 0x000fc600078e00ff */
[----:B------:R-:W-:Y:S01]  /*4240*/  IADD3 R29, P2, PT, R30, R29, RZ ;  /* 0x0000001d1e1d7210 */ /* 0x000fe20007f5e0ff */
[----:B------:R-:W-:Y:S02]  /*4250*/  IMAD.X R13, R28, 0x1, R13, P0 ;  /* 0x000000011c0d7824 */ /* 0x000fe400000e060d */
[----:B------:R-:W-:Y:S02]  /*4260*/  IMAD.MOV.U32 R31, RZ, RZ, RZ ;  /* 0x000000ffff1f7224 */ /* 0x000fe400078e00ff */
[----:B------:R-:W-:Y:S01]  /*4270*/  IMAD.HI.U32 R30, R29, R9, RZ ;  /* 0x000000091d1e7227 */ /* 0x000fe200078e00ff */
[----:B------:R-:W-:-:S03]  /*4280*/  IADD3.X R13, PT, PT, RZ, RZ, R13, P2, P1 ;  /* 0x000000ffff0d7210 */ /* 0x000fc600017e240d */
[----:B------:R-:W-:-:S04]  /*4290*/  IMAD.WIDE.U32 R30, R29, R10, R30 ;  /* 0x0000000a1d1e7225 */ /* 0x000fc800078e001e */
[C---:B------:R-:W-:Y:S02]  /*42a0*/  IMAD R28, R13.reuse, R10, RZ ;  /* 0x0000000a0d1c7224 */ /* 0x040fe400078e02ff */
[----:B------:R-:W-:-:S04]  /*42b0*/  IMAD.HI.U32 R29, P0, R13, R9, R30 ;  /* 0x000000090d1d7227 */ /* 0x000fc8000780001e */
[----:B------:R-:W-:Y:S01]  /*42c0*/  IMAD.HI.U32 R13, R13, R10, RZ ;  /* 0x0000000a0d0d7227 */ /* 0x000fe200078e00ff */
[----:B------:R-:W-:-:S03]  /*42d0*/  IADD3 R28, P1, PT, R28, R29, RZ ;  /* 0x0000001d1c1c7210 */ /* 0x000fc60007f3e0ff */
[----:B------:R-:W-:Y:S02]  /*42e0*/  IMAD.X R13, RZ, RZ, R13, P0 ;  /* 0x000000ffff0d7224 */ /* 0x000fe400000e060d */
[----:B------:R-:W-:-:S04]  /*42f0*/  IMAD.WIDE.U32 R30, R28, R11, RZ ;  /* 0x0000000b1c1e7225 */ /* 0x000fc800078e00ff */
[----:B------:R-:W-:Y:S01]  /*4300*/  IMAD.X R13, RZ, RZ, R13, P1 ;  /* 0x000000ffff0d7224 */ /* 0x000fe200008e060d */
[----:B------:R-:W-:Y:S01]  /*4310*/  IADD3 R9, P1, PT, -R30, R9, RZ ;  /* 0x000000091e097210 */ /* 0x000fe20007f3e1ff */
[----:B------:R-:W-:-:S03]  /*4320*/  IMAD R28, R28, R12, R31 ;  /* 0x0000000c1c1c7224 */ /* 0x000fc600078e021f */
[-C--:B------:R-:W-:Y:S01]  /*4330*/  ISETP.GE.U32.AND P0, PT, R9, R11.reuse, PT ;  /* 0x0000000b0900720c */ /* 0x080fe20003f06070 */
[----:B------:R-:W-:-:S04]  /*4340*/  IMAD R13, R13, R11, R28 ;  /* 0x0000000b0d0d7224 */ /* 0x000fc800078e021c */
[----:B------:R-:W-:Y:S01]  /*4350*/  IMAD.X R10, R10, 0x1, ~R13, P1 ;  /* 0x000000010a0a7824 */ /* 0x000fe200008e0e0d */
[----:B------:R-:W-:-:S04]  /*4360*/  IADD3 R28, P1, PT, -R11, R9, RZ ;  /* 0x000000090b1c7210 */ /* 0x000fc80007f3e1ff */
[C---:B------:R-:W-:Y:S01]  /*4370*/  ISETP.GE.U32.AND.EX P0, PT, R10.reuse, R12, PT, P0 ;  /* 0x0000000c0a00720c */ /* 0x040fe20003f06100 */
[----:B------:R-:W-:Y:S01]  /*4380*/  IMAD.X R13, R10, 0x1, ~R12, P1 ;  /* 0x000000010a0d7824 */ /* 0x000fe200008e0e0c */
[----:B------:R-:W-:Y:S02]  /*4390*/  ISETP.NE.U32.AND P1, PT, R11, RZ, PT ;  /* 0x000000ff0b00720c */ /* 0x000fe40003f25070 */
[----:B------:R-:W-:Y:S02]  /*43a0*/  SEL R28, R28, R9, P0 ;  /* 0x000000091c1c7207 */ /* 0x000fe40000000000 */
[----:B------:R-:W-:Y:S02]  /*43b0*/  SEL R13, R13, R10, P0 ;  /* 0x0000000a0d0d7207 */ /* 0x000fe40000000000 */
[----:B------:R-:W-:Y:S02]  /*43c0*/  IADD3 R9, P2, PT, -R11, R28, RZ ;  /* 0x0000001c0b097210 */ /* 0x000fe40007f5e1ff */
[----:B------:R-:W-:-:S02]  /*43d0*/  ISETP.GE.U32.AND P0, PT, R28, R11, PT ;  /* 0x0000000b1c00720c */ /* 0x000fc40003f06070 */
[----:B------:R-:W-:Y:S01]  /*43e0*/  ISETP.NE.AND.EX P1, PT, R12, RZ, PT, P1 ;  /* 0x000000ff0c00720c */ /* 0x000fe20003f25310 */
[C---:B------:R-:W-:Y:S01]  /*43f0*/  IMAD.X R10, R13.reuse, 0x1, ~R12, P2 ;  /* 0x000000010d0a7824 */ /* 0x040fe200010e0e0c */
[----:B------:R-:W-:Y:S01]  /*4400*/  ISETP.GE.U32.AND.EX P0, PT, R13, R12, PT, P0 ;  /* 0x0000000c0d00720c */ /* 0x000fe20003f06100 */
[----:B------:R-:W-:-:S03]  /*4410*/  IMAD.MOV.U32 R12, RZ, RZ, R8 ;  /* 0x000000ffff0c7224 */ /* 0x000fc600078e0008 */
[----:B------:R-:W-:Y:S01]  /*4420*/  SEL R10, R10, R13, P0 ;  /* 0x0000000d0a0a7207 */ /* 0x000fe20000000000 */
[----:B------:R-:W-:Y:S01]  /*4430*/  IMAD.MOV.U32 R13, RZ, RZ, 0x0 ;  /* 0x00000000ff0d7424 */ /* 0x000fe200078e00ff */
[----:B------:R-:W-:Y:S02]  /*4440*/  SEL R9, R9, R28, P0 ;  /* 0x0000001c09097207 */ /* 0x000fe40000000000 */
[----:B------:R-:W-:Y:S02]  /*4450*/  SEL R10, R10, 0xffffffff, P1 ;  /* 0xffffffff0a0a7807 */ /* 0x000fe40000800000 */
[----:B------:R-:W-:Y:S01]  /*4460*/  SEL R9, R9, 0xffffffff, P1 ;  /* 0xffffffff09097807 */ /* 0x000fe20000800000 */
[----:B------:R-:W-:Y:S06]  /*4470*/  RET.REL.NODEC R12 `(_Z9bbpKernelP2sJy) ;  /* 0xffffffb80ce07950 */ /* 0x000fec0003c3ffff */
.L_x_100:
        /* <DEDUP_REMOVED lines=16> */
.L_x_102:


//--------------------- .nv.global.init           --------------------------
	.section	.nv.global.init,"aw",@progbits
	.align	8
.nv.global.init:
	.type		baseSystem,@object
	.size		baseSystem,(int64ModCond - baseSystem)
baseSystem:
        /*0000*/ 	.byte	0x10, 0x00, 0x00, 0x00, 0x00, 0x00, 0x00, 0x00
	.type		int64ModCond,@object
	.size		int64ModCond,(int64MaxBit - int64ModCond)
int64ModCond:
        /*0008*/ 	.byte	0x00, 0x00, 0x00, 0x40, 0x00, 0x00, 0x00, 0x00
	.type		int64MaxBit,@object
	.size		int64MaxBit,(typeSize - int64MaxBit)
int64MaxBit:
        /*0010*/ 	.byte	0x00, 0x00, 0x00, 0x00, 0x00, 0x00, 0x00, 0x80
	.type		typeSize,@object
	.size		typeSize,(baseExpOf2 - typeSize)
typeSize:
        /*0018*/ 	.byte	0x3f, 0x00, 0x00, 0x00
	.type		baseExpOf2,@object
	.size		baseExpOf2,(int64Size - baseExpOf2)
baseExpOf2:
        /*001c*/ 	.byte	0x04, 0x00, 0x00, 0x00
	.type		int64Size,@object
	.size		int64Size,(.L_3 - int64Size)
int64Size:
        /*0020*/ 	.byte	0x3f, 0x00, 0x00, 0x00
.L_3:


//--------------------- .nv.shared.reserved.0     --------------------------
	.section	.nv.shared.reserved.0,"aw",@nobits
	.weak		__nv_reservedSMEM_offset_0_alias
	.size		__nv_reservedSMEM_offset_0_alias, 0, 64
	.other		__nv_reservedSMEM_offset_0_alias,@"STO_CUDA_RESERVED_SHARED STV_DEFAULT"
__nv_reservedSMEM_offset_0_alias:
	.zero		0
	.zero		64


//--------------------- .nv.global                --------------------------
	.section	.nv.global,"aw",@nobits
	.align	4
.nv.global:
	.type		printOnce,@object
	.size		printOnce,(.L_6 - printOnce)
printOnce:
	.zero		4
.L_6:


//--------------------- .nv.constant0._Z14reduceSJKernelP2sJii --------------------------
	.section	.nv.constant0._Z14reduceSJKernelP2sJii,"a",@progbits
	.sectionflags	@""
	.align	4
.nv.constant0._Z14reduceSJKernelP2sJii:
	.zero		912


//--------------------- .nv.constant0._Z9bbpKernelP2sJy --------------------------
	.section	.nv.constant0._Z9bbpKernelP2sJy,"a",@progbits
	.sectionflags	@""
	.align	4
.nv.constant0._Z9bbpKernelP2sJy:
	.zero		912


//--------------------- SYMBOLS --------------------------

	.type		.nv.reservedSmem.offset0,@object
	.size		.nv.reservedSmem.offset0,0x4
